	.target	sm_90a

	.elftype	@"ET_EXEC"


//--------------------- .note.nv.tkinfo           --------------------------
	.section	.note.nv.tkinfo,"",@"SHT_NOTE"
	.sectionflags	@"SHF_NOTE_NV_TKINFO"
	.tkinfo
        /*0018*/ 	.word	0x00000002
        /*0030*/ 	.string	""
        /*0030*/ 	.string	"ptxas"
        /*0030*/ 	.string	"Cuda compilation tools, release 13.0, V13.0.88"
        /*0030*/ 	.string	"Build cuda_13.0.r13.0/compiler.36424714_0"
        /*0030*/ 	.string	"-arch sm_90a -m 64 "



//--------------------- .note.nv.cuinfo           --------------------------
	.section	.note.nv.cuinfo,"",@"SHT_NOTE"
	.sectionflags	@"SHF_NOTE_NV_CUINFO"
        /*0018*/ 	.short	0x0002
        /*001a*/ 	.short	0x005a
        /*001c*/ 	.short	0x0082
	.zero		2


//--------------------- .nv.info                  --------------------------
	.section	.nv.info,"",@"SHT_CUDA_INFO"
	.align	4


	//----- nvinfo : EIATTR_REGCOUNT
	.align		4
        /*0000*/ 	.byte	0x04, 0x2f
        /*0002*/ 	.short	(.L_12 - .L_11)
	.align		4
.L_11:
        /*0004*/ 	.word	index@(_ZN7cutlass13device_kernelINS_4gemm6kernel13GemmUniversalIN4cute5tupleIJiiiiEEENS1_10collective13CollectiveMmaINS1_37MainloopSm90TmaGmmaWarpSpecializedFP8ILi5ENS5_IJNS4_1CILi1EEESB_SB_EEENS1_32KernelTmaWarpSpecializedPingpongEEENS5_IJNSA_ILi64EEENSA_ILi128EEENSA_ILi32EEEEEENS_12float_e5m2_tENS5_IJlSB_lEEESJ_SK_NS4_8TiledMMAINS4_8MMA_AtomIJNS4_4SM904GMMA31MMA_64x128x32_F32E5M2E5M2_SS_TNILNSO_7ScaleInE1ELSQ_1EEEEEENS4_6LayoutISC_NS5_IJNSA_ILi0EEESU_SU_EEEEENS5_IJNS4_10UnderscoreESX_SX_EEEEENS4_13SM90_TMA_LOADENS4_14ComposedLayoutINS4_7SwizzleILi1ELi4ELi3EEENS4_18smem_ptr_flag_bitsILi8EEENST_INS5_IJNSA_ILi8EEESH_EEENS5_IJSH_SB_EEEEEEEvNS4_8identityES10_S1A_vS1B_EENS_8epilogue10collective6detail29Sm90TmaWarpSpecializedAdapterINS1E_15DefaultEpilogueISJ_SK_SK_NS1D_6thread17LinearCombinationISJ_Li1EffLNS1I_9ScaleType4KindE0ELNS_15FloatRoundStyleE2ESJ_EENS1_15EpilogueDefaultEEEEEvvEEEEvNT_6ParamsE)
        /*0008*/ 	.word	0x000000a8


	//----- nvinfo : EIATTR_FRAME_SIZE
	.align		4
.L_12:
        /*000c*/ 	.byte	0x04, 0x11
        /*000e*/ 	.short	(.L_14 - .L_13)
	.align		4
.L_13:
        /*0010*/ 	.word	index@(_ZN7cutlass13device_kernelINS_4gemm6kernel13GemmUniversalIN4cute5tupleIJiiiiEEENS1_10collective13CollectiveMmaINS1_37MainloopSm90TmaGmmaWarpSpecializedFP8ILi5ENS5_IJNS4_1CILi1EEESB_SB_EEENS1_32KernelTmaWarpSpecializedPingpongEEENS5_IJNSA_ILi64EEENSA_ILi128EEENSA_ILi32EEEEEENS_12float_e5m2_tENS5_IJlSB_lEEESJ_SK_NS4_8TiledMMAINS4_8MMA_AtomIJNS4_4SM904GMMA31MMA_64x128x32_F32E5M2E5M2_SS_TNILNSO_7ScaleInE1ELSQ_1EEEEEENS4_6LayoutISC_NS5_IJNSA_ILi0EEESU_SU_EEEEENS5_IJNS4_10UnderscoreESX_SX_EEEEENS4_13SM90_TMA_LOADENS4_14ComposedLayoutINS4_7SwizzleILi1ELi4ELi3EEENS4_18smem_ptr_flag_bitsILi8EEENST_INS5_IJNSA_ILi8EEESH_EEENS5_IJSH_SB_EEEEEEEvNS4_8identityES10_S1A_vS1B_EENS_8epilogue10collective6detail29Sm90TmaWarpSpecializedAdapterINS1E_15DefaultEpilogueISJ_SK_SK_NS1D_6thread17LinearCombinationISJ_Li1EffLNS1I_9ScaleType4KindE0ELNS_15FloatRoundStyleE2ESJ_EENS1_15EpilogueDefaultEEEEEvvEEEEvNT_6ParamsE)
        /*0014*/ 	.word	0x00000000


	//----- nvinfo : EIATTR_MIN_STACK_SIZE
	.align		4
.L_14:
        /*0018*/ 	.byte	0x04, 0x12
        /*001a*/ 	.short	(.L_16 - .L_15)
	.align		4
.L_15:
        /*001c*/ 	.word	index@(_ZN7cutlass13device_kernelINS_4gemm6kernel13GemmUniversalIN4cute5tupleIJiiiiEEENS1_10collective13CollectiveMmaINS1_37MainloopSm90TmaGmmaWarpSpecializedFP8ILi5ENS5_IJNS4_1CILi1EEESB_SB_EEENS1_32KernelTmaWarpSpecializedPingpongEEENS5_IJNSA_ILi64EEENSA_ILi128EEENSA_ILi32EEEEEENS_12float_e5m2_tENS5_IJlSB_lEEESJ_SK_NS4_8TiledMMAINS4_8MMA_AtomIJNS4_4SM904GMMA31MMA_64x128x32_F32E5M2E5M2_SS_TNILNSO_7ScaleInE1ELSQ_1EEEEEENS4_6LayoutISC_NS5_IJNSA_ILi0EEESU_SU_EEEEENS5_IJNS4_10UnderscoreESX_SX_EEEEENS4_13SM90_TMA_LOADENS4_14ComposedLayoutINS4_7SwizzleILi1ELi4ELi3EEENS4_18smem_ptr_flag_bitsILi8EEENST_INS5_IJNSA_ILi8EEESH_EEENS5_IJSH_SB_EEEEEEEvNS4_8identityES10_S1A_vS1B_EENS_8epilogue10collective6detail29Sm90TmaWarpSpecializedAdapterINS1E_15DefaultEpilogueISJ_SK_SK_NS1D_6thread17LinearCombinationISJ_Li1EffLNS1I_9ScaleType4KindE0ELNS_15FloatRoundStyleE2ESJ_EENS1_15EpilogueDefaultEEEEEvvEEEEvNT_6ParamsE)
        /*0020*/ 	.word	0x00000000
.L_16:


//--------------------- .nv.compat                --------------------------
	.section	.nv.compat,"",@"SHT_CUDA_COMPAT_INFO"
	.align	4
        /*0000*/ 	.byte	0x02, 0x09, 0x01, 0x00, 0x02, 0x02, 0x04, 0x00, 0x02, 0x05, 0x05, 0x00, 0x03, 0x07, 0x01, 0x01
        /*0010*/ 	.byte	0x02, 0x03, 0x01, 0x00, 0x02, 0x06, 0x01, 0x00, 0x04, 0x0b, 0x08, 0x00, 0x00, 0x00, 0x00, 0x00
        /*0020*/ 	.byte	0x00, 0x00, 0x00, 0x00


//--------------------- .nv.info._ZN7cutlass13device_kernelINS_4gemm6kernel13GemmUniversalIN4cute5tupleIJiiiiEEENS1_10collective13CollectiveMmaINS1_37MainloopSm90TmaGmmaWarpSpecializedFP8ILi5ENS5_IJNS4_1CILi1EEESB_SB_EEENS1_32KernelTmaWarpSpecializedPingpongEEENS5_IJNSA_ILi64EEENSA_ILi128EEENSA_ILi32EEEEEENS_12float_e5m2_tENS5_IJlSB_lEEESJ_SK_NS4_8TiledMMAINS4_8MMA_AtomIJNS4_4SM904GMMA31MMA_64x128x32_F32E5M2E5M2_SS_TNILNSO_7ScaleInE1ELSQ_1EEEEEENS4_6LayoutISC_NS5_IJNSA_ILi0EEESU_SU_EEEEENS5_IJNS4_10UnderscoreESX_SX_EEEEENS4_13SM90_TMA_LOADENS4_14ComposedLayoutINS4_7SwizzleILi1ELi4ELi3EEENS4_18smem_ptr_flag_bitsILi8EEENST_INS5_IJNSA_ILi8EEESH_EEENS5_IJSH_SB_EEEEEEEvNS4_8identityES10_S1A_vS1B_EENS_8epilogue10collective6detail29Sm90TmaWarpSpecializedAdapterINS1E_15DefaultEpilogueISJ_SK_SK_NS1D_6thread17LinearCombinationISJ_Li1EffLNS1I_9ScaleType4KindE0ELNS_15FloatRoundStyleE2ESJ_EENS1_15EpilogueDefaultEEEEEvvEEEEvNT_6ParamsE --------------------------
	.section	.nv.info._ZN7cutlass13device_kernelINS_4gemm6kernel13GemmUniversalIN4cute5tupleIJiiiiEEENS1_10collective13CollectiveMmaINS1_37MainloopSm90TmaGmmaWarpSpecializedFP8ILi5ENS5_IJNS4_1CILi1EEESB_SB_EEENS1_32KernelTmaWarpSpecializedPingpongEEENS5_IJNSA_ILi64EEENSA_ILi128EEENSA_ILi32EEEEEENS_12float_e5m2_tENS5_IJlSB_lEEESJ_SK_NS4_8TiledMMAINS4_8MMA_AtomIJNS4_4SM904GMMA31MMA_64x128x32_F32E5M2E5M2_SS_TNILNSO_7ScaleInE1ELSQ_1EEEEEENS4_6LayoutISC_NS5_IJNSA_ILi0EEESU_SU_EEEEENS5_IJNS4_10UnderscoreESX_SX_EEEEENS4_13SM90_TMA_LOADENS4_14ComposedLayoutINS4_7SwizzleILi1ELi4ELi3EEENS4_18smem_ptr_flag_bitsILi8EEENST_INS5_IJNSA_ILi8EEESH_EEENS5_IJSH_SB_EEEEEEEvNS4_8identityES10_S1A_vS1B_EENS_8epilogue10collective6detail29Sm90TmaWarpSpecializedAdapterINS1E_15DefaultEpilogueISJ_SK_SK_NS1D_6thread17LinearCombinationISJ_Li1EffLNS1I_9ScaleType4KindE0ELNS_15FloatRoundStyleE2ESJ_EENS1_15EpilogueDefaultEEEEEvvEEEEvNT_6ParamsE,"",@"SHT_CUDA_INFO"
	.sectionflags	@""
	.align	4


	//----- nvinfo : EIATTR_CUDA_API_VERSION
	.align		4
        /*0000*/ 	.byte	0x04, 0x37
        /*0002*/ 	.short	(.L_18 - .L_17)
.L_17:
        /*0004*/ 	.word	0x00000082


	//----- nvinfo : EIATTR_KPARAM_INFO
	.align		4
.L_18:
        /*0008*/ 	.byte	0x04, 0x17
        /*000a*/ 	.short	(.L_20 - .L_19)
.L_19:
        /*000c*/ 	.word	0x00000000
        /*0010*/ 	.short	0x0000
        /*0012*/ 	.short	0x0070
        /*0014*/ 	.byte	0x00, 0xf0, 0x01, 0x10


	//----- nvinfo : EIATTR_SPARSE_MMA_MASK
	.align		4
.L_20:
        /*0018*/ 	.byte	0x03, 0x50
        /*001a*/ 	.short	0x0000


	//----- nvinfo : EIATTR_MAXREG_COUNT
	.align		4
        /*001c*/ 	.byte	0x03, 0x1b
        /*001e*/ 	.short	0x00a8


	//----- nvinfo : EIATTR_NUM_BARRIERS
	.align		4
        /*0020*/ 	.byte	0x02, 0x4c
        /*0022*/ 	.byte	0x01
	.zero		1


	//----- nvinfo : EIATTR_MERCURY_ISA_VERSION
	.align		4
        /*0024*/ 	.byte	0x03, 0x5f
        /*0026*/ 	.short	0x0101


	//----- nvinfo : EIATTR_INT_WARP_WIDE_INSTR_OFFSETS
	.align		4
        /*0028*/ 	.byte	0x04, 0x31
        /*002a*/ 	.short	(.L_22 - .L_21)


	//   ....[0]....
.L_21:
        /*002c*/ 	.word	0x00000440


	//   ....[1]....
        /*0030*/ 	.word	0x00000460


	//   ....[2]....
        /*0034*/ 	.word	0x000004e0


	//   ....[3]....
        /*0038*/ 	.word	0x000004f0


	//   ....[4]....
        /*003c*/ 	.word	0x00000500


	//   ....[5]....
        /*0040*/ 	.word	0x00000520


	//   ....[6]....
        /*0044*/ 	.word	0x00000570


	//   ....[7]....
        /*0048*/ 	.word	0x00000590


	//----- nvinfo : EIATTR_COOP_GROUP_MASK_REGIDS
	.align		4
.L_22:
        /*004c*/ 	.byte	0x04, 0x29
        /*004e*/ 	.short	(.L_24 - .L_23)


	//   ....[0]....
.L_23:
        /*0050*/ 	.word	0xffffffff


	//   ....[1]....
        /*0054*/ 	.word	0xffffffff


	//   ....[2]....
        /*0058*/ 	.word	0xffffffff


	//   ....[3]....
        /*005c*/ 	.word	0xffffffff


	//   ....[4]....
        /*0060*/ 	.word	0xffffffff


	//   ....[5]....
        /*0064*/ 	.word	0xffffffff


	//----- nvinfo : EIATTR_COOP_GROUP_INSTR_OFFSETS
	.align		4
.L_24:
        /*0068*/ 	.byte	0x04, 0x28
        /*006a*/ 	.short	(.L_26 - .L_25)


	//   ....[0]....
.L_25:
        /*006c*/ 	.word	0x00000060


	//   ....[1]....
        /*0070*/ 	.word	0x00000070


	//   ....[2]....
        /*0074*/ 	.word	0x00000130


	//   ....[3]....
        /*0078*/ 	.word	0x000002e0


	//   ....[4]....
        /*007c*/ 	.word	0x00000320


	//   ....[5]....
        /*0080*/ 	.word	0x00000360


	//----- nvinfo : EIATTR_REG_RECONFIG
	.align		4
.L_26:
        /*0084*/ 	.byte	0x01, 0x54
	.zero		2


	//----- nvinfo : EIATTR_MBARRIER_INSTR_OFFSETS
	.align		4
        /*0088*/ 	.byte	0x04, 0x39
        /*008a*/ 	.short	(.L_28 - .L_27)


	//   ....[0]....
.L_27:
        /*008c*/ 	.word	0x00000230
        /*0090*/ 	.word	0x000000ff
        /*0094*/ 	.word	0x00000000
        /*0098*/ 	.short	0x0100
        /*009a*/ 	.byte	0x08
	.zero		1


	//   ....[1]....
        /*009c*/ 	.word	0x00000240
        /*00a0*/ 	.word	0x000000ff
        /*00a4*/ 	.word	0x00000028
        /*00a8*/ 	.short	0x0100
        /*00aa*/ 	.byte	0x08
	.zero		1


	//   ....[2]....
        /*00ac*/ 	.word	0x00000250
        /*00b0*/ 	.word	0x000000ff
        /*00b4*/ 	.word	0x00000008
        /*00b8*/ 	.short	0x0100
        /*00ba*/ 	.byte	0x08
	.zero		1


	//   ....[3]....
        /*00bc*/ 	.word	0x00000260
        /*00c0*/ 	.word	0x000000ff
        /*00c4*/ 	.word	0x00000030
        /*00c8*/ 	.short	0x0100
        /*00ca*/ 	.byte	0x08
	.zero		1


	//   ....[4]....
        /*00cc*/ 	.word	0x00000270
        /*00d0*/ 	.word	0x000000ff
        /*00d4*/ 	.word	0x00000010
        /*00d8*/ 	.short	0x0100
        /*00da*/ 	.byte	0x08
	.zero		1


	//   ....[5]....
        /*00dc*/ 	.word	0x00000280
        /*00e0*/ 	.word	0x000000ff
        /*00e4*/ 	.word	0x00000038
        /*00e8*/ 	.short	0x0100
        /*00ea*/ 	.byte	0x08
	.zero		1


	//   ....[6]....
        /*00ec*/ 	.word	0x00000290
        /*00f0*/ 	.word	0x000000ff
        /*00f4*/ 	.word	0x00000018
        /*00f8*/ 	.short	0x0100
        /*00fa*/ 	.byte	0x08
	.zero		1


	//   ....[7]....
        /*00fc*/ 	.word	0x000002a0
        /*0100*/ 	.word	0x000000ff
        /*0104*/ 	.word	0x00000040
        /*0108*/ 	.short	0x0100
        /*010a*/ 	.byte	0x08
	.zero		1


	//   ....[8]....
        /*010c*/ 	.word	0x000002b0
        /*0110*/ 	.word	0x000000ff
        /*0114*/ 	.word	0x00000020
        /*0118*/ 	.short	0x0100
        /*011a*/ 	.byte	0x08
	.zero		1


	//   ....[9]....
        /*011c*/ 	.word	0x000002c0
        /*0120*/ 	.word	0x000000ff
        /*0124*/ 	.word	0x00000048
        /*0128*/ 	.short	0x0100
        /*012a*/ 	.byte	0x08
	.zero		1


	//   ....[10]....
        /*012c*/ 	.word	0x000005d0
        /*0130*/ 	.word	0x000000ff
        /*0134*/ 	.word	0x00000080
        /*0138*/ 	.short	0x0100
        /*013a*/ 	.byte	0x08
	.zero		1


	//   ....[11]....
        /*013c*/ 	.word	0x00000640
        /*0140*/ 	.word	0x000000ff
        /*0144*/ 	.word	0x00000088
        /*0148*/ 	.short	0x0100
        /*014a*/ 	.byte	0x08
	.zero		1


	//   ....[12]....
        /*014c*/ 	.word	0x00000660
        /*0150*/ 	.word	0x000000ff
        /*0154*/ 	.word	0x00000060
        /*0158*/ 	.short	0x0100
        /*015a*/ 	.byte	0x09
	.zero		1


	//   ....[13]....
        /*015c*/ 	.word	0x00000670
        /*0160*/ 	.word	0x000000ff
        /*0164*/ 	.word	0x00000068
        /*0168*/ 	.short	0x0100
        /*016a*/ 	.byte	0x09
	.zero		1


	//   ....[14]....
        /*016c*/ 	.word	0x00000680
        /*0170*/ 	.word	0x000000ff
        /*0174*/ 	.word	0x00000070
        /*0178*/ 	.short	0x0100
        /*017a*/ 	.byte	0x09
	.zero		1


	//   ....[15]....
        /*017c*/ 	.word	0x00000690
        /*0180*/ 	.word	0x000000ff
        /*0184*/ 	.word	0x00000078
        /*0188*/ 	.short	0x0100
        /*018a*/ 	.byte	0x09
	.zero		1


	//   ....[16]....
        /*018c*/ 	.word	0x00001440
        /*0190*/ 	.word	0x000000ff
        /*0194*/ 	.word	0xfffffff8
        /*0198*/ 	.short	0x010a
        /*019a*/ 	.byte	0x0f
	.zero		1


	//   ....[17]....
        /*019c*/ 	.word	0x00001920
        /*01a0*/ 	.word	0x000000ff
        /*01a4*/ 	.word	0x00000000
        /*01a8*/ 	.short	0x010a
        /*01aa*/ 	.byte	0x06
	.zero		1


	//   ....[18]....
        /*01ac*/ 	.word	0x00001960
        /*01b0*/ 	.word	0x000000ff
        /*01b4*/ 	.word	0x00000000
        /*01b8*/ 	.short	0x010a
        /*01ba*/ 	.byte	0x06
	.zero		1


	//   ....[19]....
        /*01bc*/ 	.word	0x00002210
        /*01c0*/ 	.word	0x000000ff
        /*01c4*/ 	.word	0x00000000
        /*01c8*/ 	.short	0x010a
        /*01ca*/ 	.byte	0x09
	.zero		1


	//   ....[20]....
        /*01cc*/ 	.word	0x00002250
        /*01d0*/ 	.word	0x000000ff
        /*01d4*/ 	.word	0x00000000
        /*01d8*/ 	.short	0x010a
        /*01da*/ 	.byte	0x09
	.zero		1


	//   ....[21]....
        /*01dc*/ 	.word	0x00002860
        /*01e0*/ 	.word	0x000000ff
        /*01e4*/ 	.word	0x00000000
        /*01e8*/ 	.short	0x0101
        /*01ea*/ 	.byte	0x08
	.zero		1


	//   ....[22]....
        /*01ec*/ 	.word	0x00002dd0
        /*01f0*/ 	.word	0x00000011
        /*01f4*/ 	.word	0x00000000
        /*01f8*/ 	.short	0x0101
        /*01fa*/ 	.byte	0x16
	.zero		1


	//   ....[23]....
        /*01fc*/ 	.word	0x00002eb0
        /*0200*/ 	.word	0x000000ff
        /*0204*/ 	.word	0x00000000
        /*0208*/ 	.short	0x0101
        /*020a*/ 	.byte	0x08
	.zero		1


	//   ....[24]....
        /*020c*/ 	.word	0x00002f60
        /*0210*/ 	.word	0x000000ff
        /*0214*/ 	.word	0x00000008
        /*0218*/ 	.short	0x010a
        /*021a*/ 	.byte	0x0f
	.zero		1


	//   ....[25]....
        /*021c*/ 	.word	0x00007800
        /*0220*/ 	.word	0x00000004
        /*0224*/ 	.word	0x00000000
        /*0228*/ 	.short	0x0101
        /*022a*/ 	.byte	0x16
	.zero		1


	//   ....[26]....
        /*022c*/ 	.word	0x000080e0
        /*0230*/ 	.word	0x00000013
        /*0234*/ 	.word	0x00000028
        /*0238*/ 	.short	0x010a
        /*023a*/ 	.byte	0x3f
	.zero		1


	//   ....[27]....
        /*023c*/ 	.word	0x00008450
        /*0240*/ 	.word	0x0000000a
        /*0244*/ 	.word	0x00000088
        /*0248*/ 	.short	0x0101
        /*024a*/ 	.byte	0x3f
	.zero		1


	//   ....[28]....
        /*024c*/ 	.word	0x00008bb0
        /*0250*/ 	.word	0x00000005
        /*0254*/ 	.word	0x00000000
        /*0258*/ 	.short	0x010a
        /*025a*/ 	.byte	0x3f
	.zero		1


	//   ....[29]....
        /*025c*/ 	.word	0x00008c30
        /*0260*/ 	.word	0x00000007
        /*0264*/ 	.word	0x00000000
        /*0268*/ 	.short	0x010a
        /*026a*/ 	.byte	0x3f
	.zero		1


	//   ....[30]....
        /*026c*/ 	.word	0x00008cc0
        /*0270*/ 	.word	0x00000008
        /*0274*/ 	.word	0x00000000
        /*0278*/ 	.short	0x010a
        /*027a*/ 	.byte	0x3f
	.zero		1


	//   ....[31]....
        /*027c*/ 	.word	0x00008d50
        /*0280*/ 	.word	0x0000000b
        /*0284*/ 	.word	0x00000000
        /*0288*/ 	.short	0x010a
        /*028a*/ 	.byte	0x3f
	.zero		1


	//   ....[32]....
        /*028c*/ 	.word	0x00008de0
        /*0290*/ 	.word	0x00000003
        /*0294*/ 	.word	0x00000000
        /*0298*/ 	.short	0x010a
        /*029a*/ 	.byte	0x3f
	.zero		1


	//   ....[33]....
        /*029c*/ 	.word	0x00008e50
        /*02a0*/ 	.word	0x00000011
        /*02a4*/ 	.word	0xfffffff8
        /*02a8*/ 	.short	0x010a
        /*02aa*/ 	.byte	0x3f
	.zero		1


	//   ....[34]....
        /*02ac*/ 	.word	0x00008eb0
        /*02b0*/ 	.word	0x00000011
        /*02b4*/ 	.word	0x00000000
        /*02b8*/ 	.short	0x010a
        /*02ba*/ 	.byte	0x3f
	.zero		1


	//   ....[35]....
        /*02bc*/ 	.word	0x00008f10
        /*02c0*/ 	.word	0x00000012
        /*02c4*/ 	.word	0x00000000
        /*02c8*/ 	.short	0x010a
        /*02ca*/ 	.byte	0x3f
	.zero		1


	//   ....[36]....
        /*02cc*/ 	.word	0x00008f70
        /*02d0*/ 	.word	0x00000011
        /*02d4*/ 	.word	0x00000008
        /*02d8*/ 	.short	0x010a
        /*02da*/ 	.byte	0x3f
	.zero		1


	//   ....[37]....
        /*02dc*/ 	.word	0x00009040
        /*02e0*/ 	.word	0x00000013
        /*02e4*/ 	.word	0x00000028
        /*02e8*/ 	.short	0x010a
        /*02ea*/ 	.byte	0x3f
	.zero		1


	//   ....[38]....
        /*02ec*/ 	.word	0x00009120
        /*02f0*/ 	.word	0x00000005
        /*02f4*/ 	.word	0x00000000
        /*02f8*/ 	.short	0x010a
        /*02fa*/ 	.byte	0x3f
	.zero		1


	//   ....[39]....
        /*02fc*/ 	.word	0x00009170
        /*0300*/ 	.word	0x00000007
        /*0304*/ 	.word	0x00000000
        /*0308*/ 	.short	0x010a
        /*030a*/ 	.byte	0x3f
	.zero		1


	//   ....[40]....
        /*030c*/ 	.word	0x000091c0
        /*0310*/ 	.word	0x00000008
        /*0314*/ 	.word	0x00000000
        /*0318*/ 	.short	0x010a
        /*031a*/ 	.byte	0x3f
	.zero		1


	//   ....[41]....
        /*031c*/ 	.word	0x00009210
        /*0320*/ 	.word	0x0000000b
        /*0324*/ 	.word	0x00000000
        /*0328*/ 	.short	0x010a
        /*032a*/ 	.byte	0x3f
	.zero		1


	//----- nvinfo : EIATTR_NUM_MBARRIERS
	.align		4
.L_28:
        /*032c*/ 	.byte	0x03, 0x38
        /*032e*/ 	.short	0x0010


	//----- nvinfo : EIATTR_EXIT_INSTR_OFFSETS
	.align		4
        /*0330*/ 	.byte	0x04, 0x1c
        /*0332*/ 	.short	(.L_30 - .L_29)


	//   ....[0]....
.L_29:
        /*0334*/ 	.word	0x00001170


	//   ....[1]....
        /*0338*/ 	.word	0x000011d0


	//   ....[2]....
        /*033c*/ 	.word	0x00007e10


	//   ....[3]....
        /*0340*/ 	.word	0x00007e40


	//   ....[4]....
        /*0344*/ 	.word	0x00008e30


	//----- nvinfo : EIATTR_MAX_THREADS
	.align		4
.L_30:
        /*0348*/ 	.byte	0x04, 0x05
        /*034a*/ 	.short	(.L_32 - .L_31)
.L_31:
        /*034c*/ 	.word	0x00000180
        /*0350*/ 	.word	0x00000001
        /*0354*/ 	.word	0x00000001


	//----- nvinfo : EIATTR_CRS_STACK_SIZE
	.align		4
.L_32:
        /*0358*/ 	.byte	0x04, 0x1e
        /*035a*/ 	.short	(.L_34 - .L_33)
.L_33:
        /*035c*/ 	.word	0x00000000


	//----- nvinfo : EIATTR_CBANK_PARAM_SIZE
	.align		4
.L_34:
        /*0360*/ 	.byte	0x03, 0x19
        /*0362*/ 	.short	0x0470


	//----- nvinfo : EIATTR_PARAM_CBANK
	.align		4
        /*0364*/ 	.byte	0x04, 0x0a
        /*0366*/ 	.short	(.L_36 - .L_35)
	.align		4
.L_35:
        /*0368*/ 	.word	index@(.nv.constant0._ZN7cutlass13device_kernelINS_4gemm6kernel13GemmUniversalIN4cute5tupleIJiiiiEEENS1_10collective13CollectiveMmaINS1_37MainloopSm90TmaGmmaWarpSpecializedFP8ILi5ENS5_IJNS4_1CILi1EEESB_SB_EEENS1_32KernelTmaWarpSpecializedPingpongEEENS5_IJNSA_ILi64EEENSA_ILi128EEENSA_ILi32EEEEEENS_12float_e5m2_tENS5_IJlSB_lEEESJ_SK_NS4_8TiledMMAINS4_8MMA_AtomIJNS4_4SM904GMMA31MMA_64x128x32_F32E5M2E5M2_SS_TNILNSO_7ScaleInE1ELSQ_1EEEEEENS4_6LayoutISC_NS5_IJNSA_ILi0EEESU_SU_EEEEENS5_IJNS4_10UnderscoreESX_SX_EEEEENS4_13SM90_TMA_LOADENS4_14ComposedLayoutINS4_7SwizzleILi1ELi4ELi3EEENS4_18smem_ptr_flag_bitsILi8EEENST_INS5_IJNSA_ILi8EEESH_EEENS5_IJSH_SB_EEEEEEEvNS4_8identityES10_S1A_vS1B_EENS_8epilogue10collective6detail29Sm90TmaWarpSpecializedAdapterINS1E_15DefaultEpilogueISJ_SK_SK_NS1D_6thread17LinearCombinationISJ_Li1EffLNS1I_9ScaleType4KindE0ELNS_15FloatRoundStyleE2ESJ_EENS1_15EpilogueDefaultEEEEEvvEEEEvNT_6ParamsE)
        /*036c*/ 	.short	0x0210
        /*036e*/ 	.short	0x0470


	//----- nvinfo : EIATTR_SW_WAR
	.align		4
.L_36:
        /*0370*/ 	.byte	0x04, 0x36
        /*0372*/ 	.short	(.L_38 - .L_37)
.L_37:
        /*0374*/ 	.word	0x00000008
.L_38:


//--------------------- .nv.callgraph             --------------------------
	.section	.nv.callgraph,"",@"SHT_CUDA_CALLGRAPH"
	.align	4
	.sectionentsize	8
	.align		4
        /*0000*/ 	.word	0x00000000
	.align		4
        /*0004*/ 	.word	0xffffffff
	.align		4
        /*0008*/ 	.word	0x00000000
	.align		4
        /*000c*/ 	.word	0xfffffffe
	.align		4
        /*0010*/ 	.word	0x00000000
	.align		4
        /*0014*/ 	.word	0xfffffffd
	.align		4
        /*0018*/ 	.word	0x00000000
	.align		4
        /*001c*/ 	.word	0xfffffffc


//--------------------- .nv.constant4             --------------------------
	.section	.nv.constant4,"a",@progbits
	.align	8
	.align		8
.nv.constant4:
        /*0000*/ 	.dword	_ZN40_INTERNAL_f29a3b9a_4_k_cu_774f441d_299584cuda3std3__45__cpo5beginE
	.align		8
        /*0008*/ 	.dword	_ZN40_INTERNAL_f29a3b9a_4_k_cu_774f441d_299584cuda3std3__45__cpo3endE
	.align		8
        /*0010*/ 	.dword	_ZN40_INTERNAL_f29a3b9a_4_k_cu_774f441d_299584cuda3std3__45__cpo6cbeginE
	.align		8
        /*0018*/ 	.dword	_ZN40_INTERNAL_f29a3b9a_4_k_cu_774f441d_299584cuda3std3__45__cpo4cendE
	.align		8
        /*0020*/ 	.dword	_ZN40_INTERNAL_f29a3b9a_4_k_cu_774f441d_299584cuda3std3__442_GLOBAL__N__f29a3b9a_4_k_cu_774f441d_299586ignoreE
	.align		8
        /*0028*/ 	.dword	_ZN40_INTERNAL_f29a3b9a_4_k_cu_774f441d_299584cuda3std3__419piecewise_constructE
	.align		8
        /*0030*/ 	.dword	_ZN40_INTERNAL_f29a3b9a_4_k_cu_774f441d_299584cuda3std3__48in_placeE
	.align		8
        /*0038*/ 	.dword	_ZN40_INTERNAL_f29a3b9a_4_k_cu_774f441d_299584cuda3std6ranges3__45__cpo4swapE
	.align		8
        /*0040*/ 	.dword	_ZN40_INTERNAL_f29a3b9a_4_k_cu_774f441d_299584cuda3std6ranges3__45__cpo9iter_moveE
	.align		8
        /*0048*/ 	.dword	_ZN40_INTERNAL_f29a3b9a_4_k_cu_774f441d_299584cute7productE
	.align		8
        /*0050*/ 	.dword	_ZN40_INTERNAL_f29a3b9a_4_k_cu_774f441d_299584cute1_E


//--------------------- .text._ZN7cutlass13device_kernelINS_4gemm6kernel13GemmUniversalIN4cute5tupleIJiiiiEEENS1_10collective13CollectiveMmaINS1_37MainloopSm90TmaGmmaWarpSpecializedFP8ILi5ENS5_IJNS4_1CILi1EEESB_SB_EEENS1_32KernelTmaWarpSpecializedPingpongEEENS5_IJNSA_ILi64EEENSA_ILi128EEENSA_ILi32EEEEEENS_12float_e5m2_tENS5_IJlSB_lEEESJ_SK_NS4_8TiledMMAINS4_8MMA_AtomIJNS4_4SM904GMMA31MMA_64x128x32_F32E5M2E5M2_SS_TNILNSO_7ScaleInE1ELSQ_1EEEEEENS4_6LayoutISC_NS5_IJNSA_ILi0EEESU_SU_EEEEENS5_IJNS4_10UnderscoreESX_SX_EEEEENS4_13SM90_TMA_LOADENS4_14ComposedLayoutINS4_7SwizzleILi1ELi4ELi3EEENS4_18smem_ptr_flag_bitsILi8EEENST_INS5_IJNSA_ILi8EEESH_EEENS5_IJSH_SB_EEEEEEEvNS4_8identityES10_S1A_vS1B_EENS_8epilogue10collective6detail29Sm90TmaWarpSpecializedAdapterINS1E_15DefaultEpilogueISJ_SK_SK_NS1D_6thread17LinearCombinationISJ_Li1EffLNS1I_9ScaleType4KindE0ELNS_15FloatRoundStyleE2ESJ_EENS1_15EpilogueDefaultEEEEEvvEEEEvNT_6ParamsE --------------------------
	.section	.text._ZN7cutlass13device_kernelINS_4gemm6kernel13GemmUniversalIN4cute5tupleIJiiiiEEENS1_10collective13CollectiveMmaINS1_37MainloopSm90TmaGmmaWarpSpecializedFP8ILi5ENS5_IJNS4_1CILi1EEESB_SB_EEENS1_32KernelTmaWarpSpecializedPingpongEEENS5_IJNSA_ILi64EEENSA_ILi128EEENSA_ILi32EEEEEENS_12float_e5m2_tENS5_IJlSB_lEEESJ_SK_NS4_8TiledMMAINS4_8MMA_AtomIJNS4_4SM904GMMA31MMA_64x128x32_F32E5M2E5M2_SS_TNILNSO_7ScaleInE1ELSQ_1EEEEEENS4_6LayoutISC_NS5_IJNSA_ILi0EEESU_SU_EEEEENS5_IJNS4_10UnderscoreESX_SX_EEEEENS4_13SM90_TMA_LOADENS4_14ComposedLayoutINS4_7SwizzleILi1ELi4ELi3EEENS4_18smem_ptr_flag_bitsILi8EEENST_INS5_IJNSA_ILi8EEESH_EEENS5_IJSH_SB_EEEEEEEvNS4_8identityES10_S1A_vS1B_EENS_8epilogue10collective6detail29Sm90TmaWarpSpecializedAdapterINS1E_15DefaultEpilogueISJ_SK_SK_NS1D_6thread17LinearCombinationISJ_Li1EffLNS1I_9ScaleType4KindE0ELNS_15FloatRoundStyleE2ESJ_EENS1_15EpilogueDefaultEEEEEvvEEEEvNT_6ParamsE,"ax",@progbits
	.align	128
.text._ZN7cutlass13device_kernelINS_4gemm6kernel13GemmUniversalIN4cute5tupleIJiiiiEEENS1_10collective13CollectiveMmaINS1_37MainloopSm90TmaGmmaWarpSpecializedFP8ILi5ENS5_IJNS4_1CILi1EEESB_SB_EEENS1_32KernelTmaWarpSpecializedPingpongEEENS5_IJNSA_ILi64EEENSA_ILi128EEENSA_ILi32EEEEEENS_12float_e5m2_tENS5_IJlSB_lEEESJ_SK_NS4_8TiledMMAINS4_8MMA_AtomIJNS4_4SM904GMMA31MMA_64x128x32_F32E5M2E5M2_SS_TNILNSO_7ScaleInE1ELSQ_1EEEEEENS4_6LayoutISC_NS5_IJNSA_ILi0EEESU_SU_EEEEENS5_IJNS4_10UnderscoreESX_SX_EEEEENS4_13SM90_TMA_LOADENS4_14ComposedLayoutINS4_7SwizzleILi1ELi4ELi3EEENS4_18smem_ptr_flag_bitsILi8EEENST_INS5_IJNSA_ILi8EEESH_EEENS5_IJSH_SB_EEEEEEEvNS4_8identityES10_S1A_vS1B_EENS_8epilogue10collective6detail29Sm90TmaWarpSpecializedAdapterINS1E_15DefaultEpilogueISJ_SK_SK_NS1D_6thread17LinearCombinationISJ_Li1EffLNS1I_9ScaleType4KindE0ELNS_15FloatRoundStyleE2ESJ_EENS1_15EpilogueDefaultEEEEEvvEEEEvNT_6ParamsE:
        .type           _ZN7cutlass13device_kernelINS_4gemm6kernel13GemmUniversalIN4cute5tupleIJiiiiEEENS1_10collective13CollectiveMmaINS1_37MainloopSm90TmaGmmaWarpSpecializedFP8ILi5ENS5_IJNS4_1CILi1EEESB_SB_EEENS1_32KernelTmaWarpSpecializedPingpongEEENS5_IJNSA_ILi64EEENSA_ILi128EEENSA_ILi32EEEEEENS_12float_e5m2_tENS5_IJlSB_lEEESJ_SK_NS4_8TiledMMAINS4_8MMA_AtomIJNS4_4SM904GMMA31MMA_64x128x32_F32E5M2E5M2_SS_TNILNSO_7ScaleInE1ELSQ_1EEEEEENS4_6LayoutISC_NS5_IJNSA_ILi0EEESU_SU_EEEEENS5_IJNS4_10UnderscoreESX_SX_EEEEENS4_13SM90_TMA_LOADENS4_14ComposedLayoutINS4_7SwizzleILi1ELi4ELi3EEENS4_18smem_ptr_flag_bitsILi8EEENST_INS5_IJNSA_ILi8EEESH_EEENS5_IJSH_SB_EEEEEEEvNS4_8identityES10_S1A_vS1B_EENS_8epilogue10collective6detail29Sm90TmaWarpSpecializedAdapterINS1E_15DefaultEpilogueISJ_SK_SK_NS1D_6thread17LinearCombinationISJ_Li1EffLNS1I_9ScaleType4KindE0ELNS_15FloatRoundStyleE2ESJ_EENS1_15EpilogueDefaultEEEEEvvEEEEvNT_6ParamsE,@function
        .size           _ZN7cutlass13device_kernelINS_4gemm6kernel13GemmUniversalIN4cute5tupleIJiiiiEEENS1_10collective13CollectiveMmaINS1_37MainloopSm90TmaGmmaWarpSpecializedFP8ILi5ENS5_IJNS4_1CILi1EEESB_SB_EEENS1_32KernelTmaWarpSpecializedPingpongEEENS5_IJNSA_ILi64EEENSA_ILi128EEENSA_ILi32EEEEEENS_12float_e5m2_tENS5_IJlSB_lEEESJ_SK_NS4_8TiledMMAINS4_8MMA_AtomIJNS4_4SM904GMMA31MMA_64x128x32_F32E5M2E5M2_SS_TNILNSO_7ScaleInE1ELSQ_1EEEEEENS4_6LayoutISC_NS5_IJNSA_ILi0EEESU_SU_EEEEENS5_IJNS4_10UnderscoreESX_SX_EEEEENS4_13SM90_TMA_LOADENS4_14ComposedLayoutINS4_7SwizzleILi1ELi4ELi3EEENS4_18smem_ptr_flag_bitsILi8EEENST_INS5_IJNSA_ILi8EEESH_EEENS5_IJSH_SB_EEEEEEEvNS4_8identityES10_S1A_vS1B_EENS_8epilogue10collective6detail29Sm90TmaWarpSpecializedAdapterINS1E_15DefaultEpilogueISJ_SK_SK_NS1D_6thread17LinearCombinationISJ_Li1EffLNS1I_9ScaleType4KindE0ELNS_15FloatRoundStyleE2ESJ_EENS1_15EpilogueDefaultEEEEEvvEEEEvNT_6ParamsE,(.L_x_206 - _ZN7cutlass13device_kernelINS_4gemm6kernel13GemmUniversalIN4cute5tupleIJiiiiEEENS1_10collective13CollectiveMmaINS1_37MainloopSm90TmaGmmaWarpSpecializedFP8ILi5ENS5_IJNS4_1CILi1EEESB_SB_EEENS1_32KernelTmaWarpSpecializedPingpongEEENS5_IJNSA_ILi64EEENSA_ILi128EEENSA_ILi32EEEEEENS_12float_e5m2_tENS5_IJlSB_lEEESJ_SK_NS4_8TiledMMAINS4_8MMA_AtomIJNS4_4SM904GMMA31MMA_64x128x32_F32E5M2E5M2_SS_TNILNSO_7ScaleInE1ELSQ_1EEEEEENS4_6LayoutISC_NS5_IJNSA_ILi0EEESU_SU_EEEEENS5_IJNS4_10UnderscoreESX_SX_EEEEENS4_13SM90_TMA_LOADENS4_14ComposedLayoutINS4_7SwizzleILi1ELi4ELi3EEENS4_18smem_ptr_flag_bitsILi8EEENST_INS5_IJNSA_ILi8EEESH_EEENS5_IJSH_SB_EEEEEEEvNS4_8identityES10_S1A_vS1B_EENS_8epilogue10collective6detail29Sm90TmaWarpSpecializedAdapterINS1E_15DefaultEpilogueISJ_SK_SK_NS1D_6thread17LinearCombinationISJ_Li1EffLNS1I_9ScaleType4KindE0ELNS_15FloatRoundStyleE2ESJ_EENS1_15EpilogueDefaultEEEEEvvEEEEvNT_6ParamsE)
        .other          _ZN7cutlass13device_kernelINS_4gemm6kernel13GemmUniversalIN4cute5tupleIJiiiiEEENS1_10collective13CollectiveMmaINS1_37MainloopSm90TmaGmmaWarpSpecializedFP8ILi5ENS5_IJNS4_1CILi1EEESB_SB_EEENS1_32KernelTmaWarpSpecializedPingpongEEENS5_IJNSA_ILi64EEENSA_ILi128EEENSA_ILi32EEEEEENS_12float_e5m2_tENS5_IJlSB_lEEESJ_SK_NS4_8TiledMMAINS4_8MMA_AtomIJNS4_4SM904GMMA31MMA_64x128x32_F32E5M2E5M2_SS_TNILNSO_7ScaleInE1ELSQ_1EEEEEENS4_6LayoutISC_NS5_IJNSA_ILi0EEESU_SU_EEEEENS5_IJNS4_10UnderscoreESX_SX_EEEEENS4_13SM90_TMA_LOADENS4_14ComposedLayoutINS4_7SwizzleILi1ELi4ELi3EEENS4_18smem_ptr_flag_bitsILi8EEENST_INS5_IJNSA_ILi8EEESH_EEENS5_IJSH_SB_EEEEEEEvNS4_8identityES10_S1A_vS1B_EENS_8epilogue10collective6detail29Sm90TmaWarpSpecializedAdapterINS1E_15DefaultEpilogueISJ_SK_SK_NS1D_6thread17LinearCombinationISJ_Li1EffLNS1I_9ScaleType4KindE0ELNS_15FloatRoundStyleE2ESJ_EENS1_15EpilogueDefaultEEEEEvvEEEEvNT_6ParamsE,@"STO_CUDA_ENTRY STV_DEFAULT"
_ZN7cutlass13device_kernelINS_4gemm6kernel13GemmUniversalIN4cute5tupleIJiiiiEEENS1_10collective13CollectiveMmaINS1_37MainloopSm90TmaGmmaWarpSpecializedFP8ILi5ENS5_IJNS4_1CILi1EEESB_SB_EEENS1_32KernelTmaWarpSpecializedPingpongEEENS5_IJNSA_ILi64EEENSA_ILi128EEENSA_ILi32EEEEEENS_12float_e5m2_tENS5_IJlSB_lEEESJ_SK_NS4_8TiledMMAINS4_8MMA_AtomIJNS4_4SM904GMMA31MMA_64x128x32_F32E5M2E5M2_SS_TNILNSO_7ScaleInE1ELSQ_1EEEEEENS4_6LayoutISC_NS5_IJNSA_ILi0EEESU_SU_EEEEENS5_IJNS4_10UnderscoreESX_SX_EEEEENS4_13SM90_TMA_LOADENS4_14ComposedLayoutINS4_7SwizzleILi1ELi4ELi3EEENS4_18smem_ptr_flag_bitsILi8EEENST_INS5_IJNSA_ILi8EEESH_EEENS5_IJSH_SB_EEEEEEEvNS4_8identityES10_S1A_vS1B_EENS_8epilogue10collective6detail29Sm90TmaWarpSpecializedAdapterINS1E_15DefaultEpilogueISJ_SK_SK_NS1D_6thread17LinearCombinationISJ_Li1EffLNS1I_9ScaleType4KindE0ELNS_15FloatRoundStyleE2ESJ_EENS1_15EpilogueDefaultEEEEEvvEEEEvNT_6ParamsE:
[----:B------:R-:W-:Y:S01]  /*0000*/  LDC R1, c[0x0][0x28] ;  /* 0x00000a00ff017b82 */ /* 0x000fe20000000800 */
[----:B------:R-:W0:Y:S01]  /*0010*/  S2R R13, SR_TID.X ;  /* 0x00000000000d7919 */ /* 0x000e220000002100 */
[----:B------:R-:W-:Y:S01]  /*0020*/  ELECT P0, URZ, PT ;  /* 0x00000000003f782f */ /* 0x000fe20003800000 */
[----:B------:R-:W-:Y:S01]  /*0030*/  BSSY B0, `(.L_x_0) ;  /* 0x000000f000007945 */ /* 0x000fe20003800000 */
[--C-:B0-----:R-:W-:Y:S02]  /*0040*/  SHF.R.U32.HI R0, RZ, 0x5, R13.reuse ;  /* 0x00000005ff007819 */ /* 0x101fe4000001160d */
[----:B------:R-:W-:-:S03]  /*0050*/  SHF.R.U32.HI R4, RZ, 0x7, R13 ;  /* 0x00000007ff047819 */ /* 0x000fc6000001160d */
[----:B------:R-:W0:Y:S04]  /*0060*/  SHFL.IDX PT, R2, R0, RZ, 0x1f ;  /* 0x00001fff00027589 */ /* 0x000e2800000e0000 */
[----:B------:R1:W2:Y:S01]  /*0070*/  SHFL.IDX PT, R5, R4, RZ, 0x1f ;  /* 0x00001fff04057589 */ /* 0x0002a200000e0000 */
[----:B0-----:R-:W-:-:S13]  /*0080*/  ISETP.NE.OR P0, PT, R2, RZ, !P0 ;  /* 0x000000ff0200720c */ /* 0x001fda0004705670 */
[----:B-12---:R-:W-:Y:S05]  /*0090*/  @P0 BRA `(.L_x_1) ;  /* 0x0000000000200947 */ /* 0x006fea0003800000 */
[----:B------:R-:W-:Y:S02]  /*00a0*/  ULDC.64 UR4, c[0x0][0x198] ;  /* 0x0000660000047ab9 */ /* 0x000fe40000000a00 */
[----:B------:R-:W-:Y:S02]  /*00b0*/  UIADD3 UR6, UP0, UR4, 0xf0, URZ ;  /* 0x000000f004067890 */ /* 0x000fe4000ff1e03f */
[----:B------:R-:W-:Y:S02]  /*00c0*/  UIADD3 UR4, UP1, UR4, 0x1f0, URZ ;  /* 0x000001f004047890 */ /* 0x000fe4000ff3e03f */
[----:B------:R-:W-:Y:S02]  /*00d0*/  UIADD3.X UR7, URZ, UR5, URZ, UP0, !UPT ;  /* 0x000000053f077290 */ /* 0x000fe400087fe43f */
[----:B------:R-:W-:-:S07]  /*00e0*/  UIADD3.X UR5, URZ, UR5, URZ, UP1, !UPT ;  /* 0x000000053f057290 */ /* 0x000fce0008ffe43f */
[----:B------:R0:W-:Y:S02]  /*00f0*/  UTMACCTL.PF [UR6] ;  /* 0x00000000060079b9 */ /* 0x0001e40008040000 */
[----:B------:R0:W-:Y:S02]  /*0100*/  UTMACCTL.PF [UR4] ;  /* 0x00000000040079b9 */ /* 0x0001e40008040000 */
[----:B0-----:R-:W-:Y:S01]  /*0110*/  NOP ;  /* 0x0000000000007918 */ /* 0x001fe20000000000 */
.L_x_1:
[----:B------:R-:W-:Y:S05]  /*0120*/  BSYNC B0 ;  /* 0x0000000000007941 */ /* 0x000fea0003800000 */
.L_x_0:
[----:B------:R-:W0:Y:S02]  /*0130*/  SHFL.IDX PT, R3, R0, RZ, 0x1f ;  /* 0x00001fff00037589 */ /* 0x000e2400000e0000 */
[----:B0-----:R-:W-:-:S13]  /*0140*/  ISETP.NE.AND P0, PT, R3, RZ, PT ;  /* 0x000000ff0300720c */ /* 0x001fda0003f05270 */
[----:B------:R-:W-:Y:S05]  /*0150*/  @P0 BRA `(.L_x_2) ;  /* 0x0000000000600947 */ /* 0x000fea0003800000 */
[----:B------:R-:W0:Y:S01]  /*0160*/  S2UR UR8, SR_CgaCtaId ;  /* 0x00000000000879c3 */ /* 0x000e220000008800 */
[----:B------:R-:W-:Y:S01]  /*0170*/  UMOV UR4, 0x400 ;  /* 0x0000040000047882 */ /* 0x000fe20000000000 */
[----:B------:R-:W-:Y:S01]  /*0180*/  UMOV UR5, 0x1 ;  /* 0x0000000100057882 */ /* 0x000fe20000000000 */
[----:B------:R-:W-:Y:S01]  /*0190*/  UMOV UR6, 0x80 ;  /* 0x0000008000067882 */ /* 0x000fe20000000000 */
[----:B------:R-:W-:Y:S01]  /*01a0*/  ELECT P0, URZ, PT ;  /* 0x00000000003f782f */ /* 0x000fe20003800000 */
[----:B------:R-:W-:-:S04]  /*01b0*/  UIADD3 UR6, -UR6, 0x100000, URZ ;  /* 0x0010000006067890 */ /* 0x000fc8000fffe13f */
[----:B------:R-:W-:Y:S02]  /*01c0*/  USHF.L.U32 UR7, UR6, 0xb, URZ ;  /* 0x0000000b06077899 */ /* 0x000fe4000800063f */
[----:B------:R-:W-:Y:S02]  /*01d0*/  USHF.L.U32 UR6, UR6, 0x1, URZ ;  /* 0x0000000106067899 */ /* 0x000fe4000800063f */
[----:B0-----:R-:W-:Y:S02]  /*01e0*/  ULEA UR8, UR8, UR4, 0x18 ;  /* 0x0000000408087291 */ /* 0x001fe4000f8ec03f */
[----:B------:R-:W-:-:S04]  /*01f0*/  UIADD3 UR4, -UR5, 0x100000, URZ ;  /* 0x0010000005047890 */ /* 0x000fc8000fffe13f */
[----:B------:R-:W-:Y:S02]  /*0200*/  USHF.L.U32 UR5, UR4, 0xb, URZ ;  /* 0x0000000b04057899 */ /* 0x000fe4000800063f */
[----:B------:R-:W-:Y:S01]  /*0210*/  USHF.L.U32 UR4, UR4, 0x1, URZ ;  /* 0x0000000104047899 */ /* 0x000fe2000800063f */
[----:B------:R-:W0:Y:S11]  /*0220*/  FENCE.VIEW.ASYNC.S ;  /* 0x00000000000073c6 */ /* 0x000e360000000000 */
[----:B0-----:R0:W1:Y:S01]  /*0230*/  SYNCS.EXCH.64 URZ, [UR8], UR4 ;  /* 0x00000004083f75b2 */ /* 0x0010620008000100 */
[----:B------:R0:W2:Y:S01]  /*0240*/  SYNCS.EXCH.64 URZ, [UR8+0x28], UR6 ;  /* 0x00002806083f75b2 */ /* 0x0000a20008000100 */
[----:B------:R0:W3:Y:S01]  /*0250*/  SYNCS.EXCH.64 URZ, [UR8+0x8], UR4 ;  /* 0x00000804083f75b2 */ /* 0x0000e20008000100 */
[----:B------:R0:W4:Y:S01]  /*0260*/  SYNCS.EXCH.64 URZ, [UR8+0x30], UR6 ;  /* 0x00003006083f75b2 */ /* 0x0001220008000100 */
[----:B------:R0:W0:Y:S01]  /*0270*/  SYNCS.EXCH.64 URZ, [UR8+0x10], UR4 ;  /* 0x00001004083f75b2 */ /* 0x0000220008000100 */
[----:B------:R0:W0:Y:S01]  /*0280*/  SYNCS.EXCH.64 URZ, [UR8+0x38], UR6 ;  /* 0x00003806083f75b2 */ /* 0x0000220008000100 */
[----:B------:R0:W0:Y:S01]  /*0290*/  SYNCS.EXCH.64 URZ, [UR8+0x18], UR4 ;  /* 0x00001804083f75b2 */ /* 0x0000220008000100 */
[----:B------:R0:W0:Y:S01]  /*02a0*/  SYNCS.EXCH.64 URZ, [UR8+0x40], UR6 ;  /* 0x00004006083f75b2 */ /* 0x0000220008000100 */
[----:B------:R0:W0:Y:S01]  /*02b0*/  SYNCS.EXCH.64 URZ, [UR8+0x20], UR4 ;  /* 0x00002004083f75b2 */ /* 0x0000220008000100 */
[----:B------:R0:W0:Y:S01]  /*02c0*/  SYNCS.EXCH.64 URZ, [UR8+0x48], UR6 ;  /* 0x00004806083f75b2 */ /* 0x0000220008000100 */
[----:B------:R-:W-:Y:S01]  /*02d0*/  NOP ;  /* 0x0000000000007918 */ /* 0x000fe20000000000 */
.L_x_2:
[----:B------:R-:W5:Y:S01]  /*02e0*/  SHFL.IDX PT, R6, R0, RZ, 0x1f ;  /* 0x00001fff00067589 */ /* 0x000f6200000e0000 */
[----:B------:R-:W-:Y:S01]  /*02f0*/  ELECT P0, URZ, PT ;  /* 0x00000000003f782f */ /* 0x000fe20003800000 */
[----:B------:R-:W-:Y:S01]  /*0300*/  NOP ;  /* 0x0000000000007918 */ /* 0x000fe20000000000 */
[----:B------:R-:W-:Y:S01]  /*0310*/  ELECT P1, URZ, PT ;  /* 0x00000000003f782f */ /* 0x000fe20003820000 */
[----:B------:R1:W2:Y:S01]  /*0320*/  SHFL.IDX PT, R3, R0, RZ, 0x1f ;  /* 0x00001fff00037589 */ /* 0x0002a200000e0000 */
[----:B0-----:R-:W-:Y:S01]  /*0330*/  UMOV UR4, 0x20 ;  /* 0x0000002000047882 */ /* 0x001fe20000000000 */
[----:B------:R-:W-:Y:S01]  /*0340*/  UMOV UR11, 0x80 ;  /* 0x00000080000b7882 */ /* 0x000fe20000000000 */
[----:B------:R-:W-:Y:S01]  /*0350*/  NOP ;  /* 0x0000000000007918 */ /* 0x000fe20000000000 */
[----:B------:R-:W0:Y:S01]  /*0360*/  SHFL.IDX PT, R4, R4, RZ, 0x1f ;  /* 0x00001fff04047589 */ /* 0x000e2200000e0000 */
[C---:B------:R-:W-:Y:S01]  /*0370*/  VIADD R33, R5.reuse, 0xffffffff ;  /* 0xffffffff05217836 */ /* 0x040fe20000000000 */
[----:B------:R-:W-:Y:S01]  /*0380*/  ULDC.64 UR18, c[0x0][0x208] ;  /* 0x0000820000127ab9 */ /* 0x000fe20000000a00 */
[----:B------:R-:W-:-:S02]  /*0390*/  ISETP.NE.AND P3, PT, R5, RZ, PT ;  /* 0x000000ff0500720c */ /* 0x000fc40003f65270 */
[----:B-1----:R-:W-:Y:S02]  /*03a0*/  SHF.R.S32.HI R0, RZ, 0x1f, R13 ;  /* 0x0000001fff007819 */ /* 0x002fe4000001140d */
[----:B------:R-:W-:Y:S02]  /*03b0*/  ISETP.GE.U32.AND P2, PT, R33, 0x2, PT ;  /* 0x000000022100780c */ /* 0x000fe40003f46070 */
[----:B------:R-:W-:-:S04]  /*03c0*/  LEA.HI R0, R0, R13, RZ, 0x7 ;  /* 0x0000000d00007211 */ /* 0x000fc800078f38ff */
[----:B------:R-:W-:Y:S02]  /*03d0*/  LOP3.LUT R0, R0, 0xffffff80, RZ, 0xc0, !PT ;  /* 0xffffff8000007812 */ /* 0x000fe400078ec0ff */
[----:B-----5:R-:W-:-:S03]  /*03e0*/  ISETP.NE.OR P0, PT, R6, RZ, !P0 ;  /* 0x000000ff0600720c */ /* 0x020fc60004705670 */
[----:B------:R-:W-:Y:S01]  /*03f0*/  IMAD.IADD R11, R13, 0x1, -R0 ;  /* 0x000000010d0b7824 */ /* 0x000fe200078e0a00 */
[----:B--2---:R-:W-:Y:S02]  /*0400*/  ISETP.NE.OR P1, PT, R3, RZ, !P1 ;  /* 0x000000ff0300720c */ /* 0x004fe40004f25670 */
[----:B------:R-:W-:Y:S02]  /*0410*/  SHF.R.S32.HI R3, RZ, 0x1f, R2 ;  /* 0x0000001fff037819 */ /* 0x000fe40000011402 */
[----:B0-----:R-:W-:Y:S02]  /*0420*/  R2UR UR15, R4 ;  /* 0x00000000040f72ca */ /* 0x001fe400000e0000 */
[----:B------:R-:W-:-:S03]  /*0430*/  LEA.HI R3, R3, R2, RZ, 0x2 ;  /* 0x0000000203037211 */ /* 0x000fc600078f10ff */
[----:B------:R-:W-:Y:S01]  /*0440*/  VOTEU.ALL UP0, P0 ;  /* 0x00000000003f7886 */ /* 0x000fe20000000000 */
[----:B------:R-:W-:-:S03]  /*0450*/  LOP3.LUT R3, R3, 0xfffffffc, RZ, 0xc0, !PT ;  /* 0xfffffffc03037812 */ /* 0x000fc600078ec0ff */
[----:B------:R-:W-:Y:S01]  /*0460*/  VOTEU.ALL UP1, P1 ;  /* 0x00000000003f7886 */ /* 0x000fe20000820000 */
[----:B------:R-:W0:Y:S01]  /*0470*/  @!UP0 S2UR UR7, SR_CgaCtaId ;  /* 0x00000000000789c3 */ /* 0x000e220000008800 */
[----:B------:R-:W-:Y:S01]  /*0480*/  @!UP0 UMOV UR6, 0x400 ;  /* 0x0000040000068882 */ /* 0x000fe20000000000 */
[----:B------:R-:W-:-:S04]  /*0490*/  @!UP0 UIADD3 UR4, -UR4, 0x100000, URZ ;  /* 0x0010000004048890 */ /* 0x000fc8000fffe13f */
[----:B------:R-:W-:Y:S02]  /*04a0*/  @!UP0 USHF.L.U32 UR5, UR4, 0xb, URZ ;  /* 0x0000000b04058899 */ /* 0x000fe4000800063f */
[----:B------:R-:W-:Y:S01]  /*04b0*/  @!UP0 USHF.L.U32 UR4, UR4, 0x1, URZ ;  /* 0x0000000104048899 */ /* 0x000fe2000800063f */
[----:B------:R-:W-:Y:S01]  /*04c0*/  IMAD.IADD R20, R2, 0x1, -R3 ;  /* 0x0000000102147824 */ /* 0x000fe200078e0a03 */
[----:B------:R-:W-:Y:S01]  /*04d0*/  @!UP1 UMOV UR9, 0x400 ;  /* 0x0000040000099882 */ /* 0x000fe20000000000 */
[----:B------:R-:W-:Y:S01]  /*04e0*/  VOTEU.ALL UP2, P1 ;  /* 0x00000000003f7886 */ /* 0x000fe20000840000 */
[----:B------:R-:W-:Y:S01]  /*04f0*/  VOTEU.ALL UP3, P1 ;  /* 0x00000000003f7886 */ /* 0x000fe20000860000 */
[----:B------:R-:W-:Y:S01]  /*0500*/  VOTEU.ALL UP4, P1 ;  /* 0x00000000003f7886 */ /* 0x000fe20000880000 */
[----:B------:R-:W1:Y:S01]  /*0510*/  @!UP1 S2UR UR10, SR_CgaCtaId ;  /* 0x00000000000a99c3 */ /* 0x000e620000008800 */
[----:B------:R-:W-:Y:S01]  /*0520*/  VOTEU.ALL UP5, P1 ;  /* 0x00000000003f7886 */ /* 0x000fe200008a0000 */
[----:B0-----:R-:W-:-:S02]  /*0530*/  @!UP0 ULEA UR8, UR7, UR6, 0x18 ;  /* 0x0000000607088291 */ /* 0x001fc4000f8ec03f */
[----:B------:R-:W-:-:S04]  /*0540*/  @!UP1 UIADD3 UR6, -UR11, 0x100000, URZ ;  /* 0x001000000b069890 */ /* 0x000fc8000fffe13f */
[----:B------:R-:W-:Y:S02]  /*0550*/  @!UP1 USHF.L.U32 UR7, UR6, 0xb, URZ ;  /* 0x0000000b06079899 */ /* 0x000fe4000800063f */
[----:B------:R-:W-:Y:S01]  /*0560*/  @!UP1 USHF.L.U32 UR6, UR6, 0x1, URZ ;  /* 0x0000000106069899 */ /* 0x000fe2000800063f */
[----:B------:R-:W-:Y:S01]  /*0570*/  VOTEU.ALL UP0, P0 ;  /* 0x00000000003f7886 */ /* 0x000fe20000000000 */
[----:B-1----:R-:W-:Y:S01]  /*0580*/  @!UP1 ULEA UR9, UR10, UR9, 0x18 ;  /* 0x000000090a099291 */ /* 0x002fe2000f8ec03f */
[----:B------:R-:W-:Y:S02]  /*0590*/  VOTEU.ALL UP1, P0 ;  /* 0x00000000003f7886 */ /* 0x000fe40000020000 */
[----:B------:R-:W-:Y:S01]  /*05a0*/  ULDC.64 UR10, c[0x0][0x598] ;  /* 0x00016600000a7ab9 */ /* 0x000fe20000000a00 */
[----:B------:R-:W-:Y:S01]  /*05b0*/  ISETP.NE.AND P0, PT, R20, 0x3, PT ;  /* 0x000000031400780c */ /* 0x000fe20003f05270 */
[----:B------:R-:W0:Y:S02]  /*05c0*/  FENCE.VIEW.ASYNC.S ;  /* 0x00000000000073c6 */ /* 0x000e240000000000 */
[----:B0-----:R0:W3:Y:S01]  /*05d0*/  @!UP0 SYNCS.EXCH.64 URZ, [UR8+0x80], UR4 ;  /* 0x00008004083f85b2 */ /* 0x0010e20008000100 */
[----:B------:R-:W-:-:S02]  /*05e0*/  ISETP.NE.U32.AND P1, PT, RZ, UR10, PT ;  /* 0x0000000aff007c0c */ /* 0x000fc4000bf25070 */
[----:B------:R-:W-:Y:S02]  /*05f0*/  ISETP.EQ.OR P0, PT, R20, RZ, !P0 ;  /* 0x000000ff1400720c */ /* 0x000fe40004702670 */
[----:B------:R-:W-:Y:S02]  /*0600*/  ISETP.NE.AND.EX P1, PT, RZ, UR11, PT, P1 ;  /* 0x0000000bff007c0c */ /* 0x000fe4000bf25310 */
[----:B------:R-:W-:-:S04]  /*0610*/  ISETP.EQ.AND P0, PT, R5, RZ, P0 ;  /* 0x000000ff0500720c */ /* 0x000fc80000702270 */
[----:B------:R-:W-:-:S04]  /*0620*/  SEL R7, RZ, 0x1, !P0 ;  /* 0x00000001ff077807 */ /* 0x000fc80004000000 */
[----:B------:R-:W-:Y:S01]  /*0630*/  SEL R7, R7, 0x2, P2 ;  /* 0x0000000207077807 */ /* 0x000fe20001000000 */
[----:B------:R0:W3:Y:S01]  /*0640*/  @!UP1 SYNCS.EXCH.64 URZ, [UR8+0x88], UR4 ;  /* 0x00008804083f95b2 */ /* 0x0000e20008000100 */
[----:B------:R-:W-:Y:S01]  /*0650*/  NOP ;  /* 0x0000000000007918 */ /* 0x000fe20000000000 */
[----:B------:R0:W3:Y:S01]  /*0660*/  @!UP2 SYNCS.EXCH.64 URZ, [UR9+0x60], UR6 ;  /* 0x00006006093fa5b2 */ /* 0x0000e20008000100 */
[----:B------:R0:W3:Y:S01]  /*0670*/  @!UP3 SYNCS.EXCH.64 URZ, [UR9+0x68], UR6 ;  /* 0x00006806093fb5b2 */ /* 0x0000e20008000100 */
[----:B------:R0:W3:Y:S01]  /*0680*/  @!UP4 SYNCS.EXCH.64 URZ, [UR9+0x70], UR6 ;  /* 0x00007006093fc5b2 */ /* 0x0000e20008000100 */
[----:B------:R0:W3:Y:S01]  /*0690*/  @!UP5 SYNCS.EXCH.64 URZ, [UR9+0x78], UR6 ;  /* 0x00007806093fd5b2 */ /* 0x0000e20008000100 */
[----:B------:R-:W-:Y:S01]  /*06a0*/  NOP ;  /* 0x0000000000007918 */ /* 0x000fe20000000000 */
[----:B---34-:R-:W-:Y:S06]  /*06b0*/  BAR.SYNC.DEFER_BLOCKING 0x0 ;  /* 0x0000000000007b1d */ /* 0x018fec0000010000 */
[----:B0-----:R-:W-:Y:S05]  /*06c0*/  @!P1 BRA `(.L_x_3) ;  /* 0x00000000001c9947 */ /* 0x001fea0003800000 */
[----:B------:R-:W0:Y:S02]  /*06d0*/  LDC.64 R2, c[0x0][0x598] ;  /* 0x00016600ff027b82 */ /* 0x000e240000000a00 */
[----:B0-----:R-:W2:Y:S02]  /*06e0*/  LDG.E.64 R2, desc[UR18][R2.64] ;  /* 0x0000001202027981 */ /* 0x001ea4000c1e1b00 */
[----:B--2---:R-:W-:-:S04]  /*06f0*/  ISETP.NE.U32.AND P0, PT, R2, RZ, PT ;  /* 0x000000ff0200720c */ /* 0x004fc80003f05070 */
[----:B------:R-:W-:-:S13]  /*0700*/  ISETP.NE.AND.EX P0, PT, R3, RZ, PT, P0 ;  /* 0x000000ff0300720c */ /* 0x000fda0003f05300 */
[----:B------:R-:W-:Y:S05]  /*0710*/  @!P0 BRA `(.L_x_3) ;  /* 0x0000000000088947 */ /* 0x000fea0003800000 */
[----:B------:R2:W5:Y:S01]  /*0720*/  LD.E R10, desc[UR18][R2.64] ;  /* 0x00000012020a7980 */ /* 0x000562000c101900 */
[----:B------:R-:W-:Y:S05]  /*0730*/  BRA `(.L_x_4) ;  /* 0x0000000000207947 */ /* 0x000fea0003800000 */
.L_x_3:
[----:B------:R-:W-:Y:S02]  /*0740*/  ULDC.64 UR4, c[0x0][0x588] ;  /* 0x0001620000047ab9 */ /* 0x000fe40000000a00 */
[----:B------:R-:W-:-:S04]  /*0750*/  ISETP.NE.U32.AND P0, PT, RZ, UR4, PT ;  /* 0x00000004ff007c0c */ /* 0x000fc8000bf05070 */
[----:B------:R-:W-:-:S13]  /*0760*/  ISETP.NE.AND.EX P0, PT, RZ, UR5, PT, P0 ;  /* 0x00000005ff007c0c */ /* 0x000fda000bf05300 */
[----:B------:R-:W-:Y:S05]  /*0770*/  @!P0 BRA `(.L_x_5) ;  /* 0x00000000000c8947 */ /* 0x000fea0003800000 */
[----:B------:R-:W0:Y:S02]  /*0780*/  LDC.64 R2, c[0x0][0x588] ;  /* 0x00016200ff027b82 */ /* 0x000e240000000a00 */
[----:B0-----:R1:W5:Y:S01]  /*0790*/  LDG.E R10, desc[UR18][R2.64] ;  /* 0x00000012020a7981 */ /* 0x001362000c1e1900 */
[----:B------:R-:W-:Y:S05]  /*07a0*/  BRA `(.L_x_4) ;  /* 0x0000000000047947 */ /* 0x000fea0003800000 */
.L_x_5:
[----:B------:R-:W0:Y:S02]  /*07b0*/  LDC R10, c[0x0][0x580] ;  /* 0x00016000ff0a7b82 */ /* 0x000e240000000800 */
.L_x_4:
[----:B------:R-:W-:Y:S02]  /*07c0*/  ULDC.64 UR4, c[0x0][0x5a0] ;  /* 0x0001680000047ab9 */ /* 0x000fe40000000a00 */
[----:B------:R-:W-:-:S04]  /*07d0*/  ISETP.NE.U32.AND P0, PT, RZ, UR4, PT ;  /* 0x00000004ff007c0c */ /* 0x000fc8000bf05070 */
[----:B------:R-:W-:-:S13]  /*07e0*/  ISETP.NE.AND.EX P0, PT, RZ, UR5, PT, P0 ;  /* 0x00000005ff007c0c */ /* 0x000fda000bf05300 */
[----:B------:R-:W-:Y:S05]  /*07f0*/  @!P0 BRA `(.L_x_6) ;  /* 0x00000000001c8947 */ /* 0x000fea0003800000 */
[----:B-12---:R-:W1:Y:S02]  /*0800*/  LDC.64 R2, c[0x0][0x5a0] ;  /* 0x00016800ff027b82 */ /* 0x006e640000000a00 */
[----:B-1----:R-:W2:Y:S02]  /*0810*/  LDG.E.64 R2, desc[UR18][R2.64] ;  /* 0x0000001202027981 */ /* 0x002ea4000c1e1b00 */
[----:B--2---:R-:W-:-:S04]  /*0820*/  ISETP.NE.U32.AND P0, PT, R2, RZ, PT ;  /* 0x000000ff0200720c */ /* 0x004fc80003f05070 */
[----:B------:R-:W-:-:S13]  /*0830*/  ISETP.NE.AND.EX P0, PT, R3, RZ, PT, P0 ;  /* 0x000000ff0300720c */ /* 0x000fda0003f05300 */
[----:B------:R-:W-:Y:S05]  /*0840*/  @!P0 BRA `(.L_x_6) ;  /* 0x0000000000088947 */ /* 0x000fea0003800000 */
[----:B------:R1:W5:Y:S01]  /*0850*/  LD.E R12, desc[UR18][R2.64] ;  /* 0x00000012020c7980 */ /* 0x000362000c101900 */
[----:B------:R-:W-:Y:S05]  /*0860*/  BRA `(.L_x_7) ;  /* 0x0000000000207947 */ /* 0x000fea0003800000 */
.L_x_6:
[----:B------:R-:W-:Y:S02]  /*0870*/  ULDC.64 UR4, c[0x0][0x590] ;  /* 0x0001640000047ab9 */ /* 0x000fe40000000a00 */
[----:B------:R-:W-:-:S04]  /*0880*/  ISETP.NE.U32.AND P0, PT, RZ, UR4, PT ;  /* 0x00000004ff007c0c */ /* 0x000fc8000bf05070 */
[----:B------:R-:W-:-:S13]  /*0890*/  ISETP.NE.AND.EX P0, PT, RZ, UR5, PT, P0 ;  /* 0x00000005ff007c0c */ /* 0x000fda000bf05300 */
[----:B------:R-:W-:Y:S05]  /*08a0*/  @!P0 BRA `(.L_x_8) ;  /* 0x00000000000c8947 */ /* 0x000fea0003800000 */
[----:B-12---:R-:W1:Y:S02]  /*08b0*/  LDC.64 R2, c[0x0][0x590] ;  /* 0x00016400ff027b82 */ /* 0x006e640000000a00 */
[----:B-1----:R4:W5:Y:S01]  /*08c0*/  LDG.E R12, desc[UR18][R2.64] ;  /* 0x00000012020c7981 */ /* 0x002962000c1e1900 */
[----:B------:R-:W-:Y:S05]  /*08d0*/  BRA `(.L_x_7) ;  /* 0x0000000000047947 */ /* 0x000fea0003800000 */
.L_x_8:
[----:B------:R-:W3:Y:S02]  /*08e0*/  LDC R12, c[0x0][0x584] ;  /* 0x00016100ff0c7b82 */ /* 0x000ee40000000800 */
.L_x_7:
[----:B------:R-:W0:Y:S01]  /*08f0*/  LDC R0, c[0x0][0x65c] ;  /* 0x00019700ff007b82 */ /* 0x000e220000000800 */
[----:B------:R-:W1:Y:S01]  /*0900*/  S2R R21, SR_CTAID.Y ;  /* 0x0000000000157919 */ /* 0x000e620000002600 */
[----:B------:R-:W-:Y:S01]  /*0910*/  ULDC UR8, c[0x0][0x28c] ;  /* 0x0000a30000087ab9 */ /* 0x000fe20000000800 */
[----:B------:R-:W-:Y:S01]  /*0920*/  ISETP.NE.AND P0, PT, R5, 0x2, PT ;  /* 0x000000020500780c */ /* 0x000fe20003f05270 */
[----:B------:R-:W-:Y:S01]  /*0930*/  UIADD3 UR8, UR8, 0x1f, URZ ;  /* 0x0000001f08087890 */ /* 0x000fe2000fffe03f */
[----:B------:R-:W3:Y:S01]  /*0940*/  S2R R14, SR_CTAID.X ;  /* 0x00000000000e7919 */ /* 0x000ee20000002500 */
[----:B------:R-:W-:Y:S01]  /*0950*/  UMOV UR4, URZ ;  /* 0x0000003f00047c82 */ /* 0x000fe20008000000 */
[----:B------:R-:W-:Y:S01]  /*0960*/  UMOV UR5, URZ ;  /* 0x0000003f00057c82 */ /* 0x000fe20008000000 */
[----:B------:R-:W-:-:S04]  /*0970*/  USHF.R.S32.HI UR9, URZ, 0x1f, UR8 ;  /* 0x0000001f3f097899 */ /* 0x000fc80008011408 */
[----:B------:R-:W-:-:S04]  /*0980*/  ULEA.HI UR9, UR9, UR8, URZ, 0x5 ;  /* 0x0000000809097291 */ /* 0x000fc8000f8f283f */
[----:B------:R-:W-:Y:S01]  /*0990*/  USHF.R.S32.HI UR13, URZ, 0x5, UR9 ;  /* 0x000000053f0d7899 */ /* 0x000fe20008011409 */
[----:B0-----:R-:W-:-:S13]  /*09a0*/  ISETP.NE.AND P2, PT, R0, 0x1, PT ;  /* 0x000000010000780c */ /* 0x001fda0003f45270 */
[----:B------:R-:W3:Y:S01]  /*09b0*/  @P2 LDC R15, c[0x0][0x10] ;  /* 0x00000400ff0f2b82 */ /* 0x000ee20000000800 */
[----:B-12-4-:R-:W-:Y:S02]  /*09c0*/  @P2 IMAD.MOV.U32 R2, RZ, RZ, R21 ;  /* 0x000000ffff022224 */ /* 0x016fe400078e0015 */
[----:B------:R-:W-:Y:S02]  /*09d0*/  @P2 IMAD.MOV.U32 R3, RZ, RZ, RZ ;  /* 0x000000ffff032224 */ /* 0x000fe400078e00ff */
[----:B------:R-:W-:-:S03]  /*09e0*/  @P2 IMAD.MOV.U32 R5, RZ, RZ, RZ ;  /* 0x000000ffff052224 */ /* 0x000fc600078e00ff */
[----:B------:R-:W0:Y:S01]  /*09f0*/  @!P2 LDC R9, c[0x0][0xc] ;  /* 0x00000300ff09ab82 */ /* 0x000e220000000800 */
[----:B------:R-:W-:Y:S01]  /*0a00*/  ULDC UR6, c[0x0][0xc] ;  /* 0x0000030000067ab9 */ /* 0x000fe20000000800 */
[----:B------:R-:W-:Y:S02]  /*0a10*/  ULDC UR7, c[0x0][0x10] ;  /* 0x0000040000077ab9 */ /* 0x000fe40000000800 */
[----:B------:R-:W-:-:S04]  /*0a20*/  UIMAD.WIDE.U32 UR6, UR6, UR7, URZ ;  /* 0x00000007060672a5 */ /* 0x000fc8000f8e003f */
[----:B------:R-:W1:Y:S01]  /*0a30*/  LDC R8, c[0x0][0x14] ;  /* 0x00000500ff087b82 */ /* 0x000e620000000800 */
[----:B---3--:R-:W-:-:S04]  /*0a40*/  @P2 IMAD.WIDE.U32 R2, R14, R15, R2 ;  /* 0x0000000f0e022225 */ /* 0x008fc800078e0002 */
[----:B------:R-:W-:Y:S02]  /*0a50*/  IMAD.MOV.U32 R15, RZ, RZ, RZ ;  /* 0x000000ffff0f7224 */ /* 0x000fe400078e00ff */
[----:B------:R-:W-:Y:S02]  /*0a60*/  @P2 IMAD.IADD R3, R3, 0x1, R5 ;  /* 0x0000000103032824 */ /* 0x000fe400078e0205 */
[----:B0-----:R-:W-:-:S04]  /*0a70*/  @!P2 IMAD.WIDE.U32 R4, R9, R21, R14 ;  /* 0x000000150904a225 */ /* 0x001fc800078e000e */
[----:B------:R-:W-:Y:S02]  /*0a80*/  @!P2 IMAD.MOV.U32 R2, RZ, RZ, R4 ;  /* 0x000000ffff02a224 */ /* 0x000fe400078e0004 */
[----:B------:R-:W-:Y:S02]  /*0a90*/  @!P2 IMAD.MOV.U32 R3, RZ, RZ, R5 ;  /* 0x000000ffff03a224 */ /* 0x000fe400078e0005 */
[C---:B-1----:R-:W-:Y:S02]  /*0aa0*/  IMAD R17, R8.reuse, UR7, RZ ;  /* 0x0000000708117c24 */ /* 0x042fe4000f8e02ff */
[----:B------:R-:W-:Y:S01]  /*0ab0*/  IMAD.WIDE.U32 R8, R8, UR6, RZ ;  /* 0x0000000608087c25 */ /* 0x000fe2000f8e00ff */
[----:B------:R-:W-:-:S03]  /*0ac0*/  ULDC.64 UR6, c[0x0][0x650] ;  /* 0x0001940000067ab9 */ /* 0x000fc60000000a00 */
[----:B------:R-:W-:Y:S01]  /*0ad0*/  IMAD.IADD R0, R9, 0x1, R17 ;  /* 0x0000000109007824 */ /* 0x000fe200078e0211 */
[----:B------:R-:W-:Y:S06]  /*0ae0*/  @P0 BRA `(.L_x_9) ;  /* 0x0000000000200947 */ /* 0x000fec0003800000 */
[----:B------:R-:W-:Y:S01]  /*0af0*/  UISETP.GE.U32.AND UP0, UPT, UR13, 0x5, UPT ;  /* 0x000000050d00788c */ /* 0x000fe2000bf06070 */
[----:B------:R-:W-:Y:S01]  /*0b00*/  IADD3 R2, P0, R2, R8, RZ ;  /* 0x0000000802027210 */ /* 0x000fe20007f1e0ff */
[----:B------:R-:W-:-:S04]  /*0b10*/  UIMAD.WIDE.U32 UR4, UR13, -0x33333333, URZ ;  /* 0xcccccccd0d0478a5 */ /* 0x000fc8000f8e003f */
[----:B------:R-:W-:Y:S01]  /*0b20*/  USHF.R.U32.HI UR4, URZ, 0x2, UR5 ;  /* 0x000000023f047899 */ /* 0x000fe20008011605 */
[----:B------:R-:W-:Y:S02]  /*0b30*/  IMAD.X R3, R0, 0x1, R3, P0 ;  /* 0x0000000100037824 */ /* 0x000fe400000e0603 */
[----:B------:R-:W-:Y:S02]  /*0b40*/  UMOV UR5, URZ ;  /* 0x0000003f00057c82 */ /* 0x000fe40008000000 */
[----:B------:R-:W-:Y:S02]  /*0b50*/  @UP0 ULOP3.LUT UR5, UR4, 0x1, URZ, 0xc0, !UPT ;  /* 0x0000000104050892 */ /* 0x000fe4000f8ec03f */
[----:B------:R-:W-:-:S12]  /*0b60*/  UIMAD UR4, UR4, -0x5, UR13 ;  /* 0xfffffffb040478a4 */ /* 0x000fd8000f8e020d */
.L_x_9:
[----:B------:R-:W-:Y:S01]  /*0b70*/  ISETP.GE.U32.AND P0, PT, R2, UR6, PT ;  /* 0x0000000602007c0c */ /* 0x000fe2000bf06070 */
[----:B------:R-:W-:Y:S01]  /*0b80*/  IMAD.MOV.U32 R6, RZ, RZ, -0x1 ;  /* 0xffffffffff067424 */ /* 0x000fe200078e00ff */
[----:B------:R-:W-:Y:S01]  /*0b90*/  PRMT R16, RZ, 0x7610, R16 ;  /* 0x00007610ff107816 */ /* 0x000fe20000000010 */
[----:B------:R-:W-:Y:S01]  /*0ba0*/  IMAD.MOV.U32 R5, RZ, RZ, -0x1 ;  /* 0xffffffffff057424 */ /* 0x000fe200078e00ff */
[----:B------:R-:W-:Y:S01]  /*0bb0*/  ISETP.GE.U32.AND.EX P0, PT, R3, UR7, PT, P0 ;  /* 0x0000000703007c0c */ /* 0x000fe2000bf06100 */
[----:B------:R-:W-:-:S12]  /*0bc0*/  IMAD.MOV.U32 R4, RZ, RZ, -0x1 ;  /* 0xffffffffff047424 */ /* 0x000fd800078e00ff */
[----:B------:R-:W-:Y:S05]  /*0bd0*/  @P0 BRA `(.L_x_10) ;  /* 0x00000004005c0947 */ /* 0x000fea0003800000 */
[----:B------:R-:W0:Y:S01]  /*0be0*/  LDC.64 R24, c[0x0][0x628] ;  /* 0x00018a00ff187b82 */ /* 0x000e220000000a00 */
[----:B------:R-:W-:Y:S02]  /*0bf0*/  IMAD.MOV.U32 R4, RZ, RZ, R2 ;  /* 0x000000ffff047224 */ /* 0x000fe400078e0002 */
[----:B------:R-:W-:-:S05]  /*0c00*/  IMAD.MOV.U32 R5, RZ, RZ, R3 ;  /* 0x000000ffff057224 */ /* 0x000fca00078e0003 */
[----:B------:R-:W1:Y:S08]  /*0c10*/  LDC R6, c[0x0][0x630] ;  /* 0x00018c00ff067b82 */ /* 0x000e700000000800 */
[----:B------:R-:W2:Y:S01]  /*0c20*/  LDC.64 R26, c[0x0][0x620] ;  /* 0x00018800ff1a7b82 */ /* 0x000ea20000000a00 */
[----:B0-----:R-:W-:-:S04]  /*0c30*/  ISETP.NE.U32.AND P0, PT, R24, RZ, PT ;  /* 0x000000ff1800720c */ /* 0x001fc80003f05070 */
[----:B------:R-:W-:-:S13]  /*0c40*/  ISETP.NE.AND.EX P0, PT, R25, RZ, PT, P0 ;  /* 0x000000ff1900720c */ /* 0x000fda0003f05300 */
[----:B-12---:R-:W-:Y:S05]  /*0c50*/  @!P0 BRA `(.L_x_11) ;  /* 0x0000000000288947 */ /* 0x006fea0003800000 */
[----:B------:R-:W0:Y:S02]  /*0c60*/  LDC R19, c[0x0][0x634] ;  /* 0x00018d00ff137b82 */ /* 0x000e240000000800 */
[----:B0-----:R-:W-:-:S05]  /*0c70*/  IADD3 R19, P0, R2, R19, RZ ;  /* 0x0000001302137210 */ /* 0x001fca0007f1e0ff */
[----:B------:R-:W-:-:S04]  /*0c80*/  IMAD.X R23, RZ, RZ, R3, P0 ;  /* 0x000000ffff177224 */ /* 0x000fc800000e0603 */
[----:B------:R-:W-:-:S04]  /*0c90*/  IMAD.WIDE.U32 R4, R23, R24, RZ ;  /* 0x0000001817047225 */ /* 0x000fc800078e00ff */
[----:B------:R-:W-:-:S04]  /*0ca0*/  IMAD.WIDE.U32 R16, P0, R19, R25, R4 ;  /* 0x0000001913107225 */ /* 0x000fc80007800004 */
[----:B------:R-:W-:-:S04]  /*0cb0*/  IMAD.WIDE.U32 R4, R19, R24, RZ ;  /* 0x0000001813047225 */ /* 0x000fc800078e00ff */
[----:B------:R-:W-:Y:S01]  /*0cc0*/  IMAD.X R19, RZ, RZ, RZ, P0 ;  /* 0x000000ffff137224 */ /* 0x000fe200000e06ff */
[----:B------:R-:W-:Y:S01]  /*0cd0*/  IADD3 RZ, P0, R5, R16, RZ ;  /* 0x0000001005ff7210 */ /* 0x000fe20007f1e0ff */
[----:B------:R-:W-:-:S04]  /*0ce0*/  IMAD.MOV.U32 R18, RZ, RZ, R17 ;  /* 0x000000ffff127224 */ /* 0x000fc800078e0011 */
[----:B------:R-:W-:-:S08]  /*0cf0*/  IMAD.WIDE.U32.X R4, R23, R25, R18, P0 ;  /* 0x0000001917047225 */ /* 0x000fd000000e0412 */
.L_x_11:
[--C-:B------:R-:W-:Y:S01]  /*0d00*/  SHF.R.U64 R32, R4, R6, R5.reuse ;  /* 0x0000000604207219 */ /* 0x100fe20000001205 */
[----:B------:R-:W0:Y:S01]  /*0d10*/  LDC.64 R28, c[0x0][0x640] ;  /* 0x00019000ff1c7b82 */ /* 0x000e220000000a00 */
[----:B------:R-:W-:Y:S01]  /*0d20*/  I2FP.F32.U32 R4, R14 ;  /* 0x0000000e00047245 */ /* 0x000fe20000201000 */
[----:B------:R-:W-:Y:S01]  /*0d30*/  ULDC UR6, c[0x0][0x150] ;  /* 0x0000540000067ab9 */ /* 0x000fe20000000800 */
[----:B------:R-:W-:Y:S02]  /*0d40*/  SHF.R.U32.HI R5, RZ, R6, R5 ;  /* 0x00000006ff057219 */ /* 0x000fe40000011605 */
[----:B------:R-:W-:Y:S01]  /*0d50*/  IADD3 R17, P0, RZ, -R32, RZ ;  /* 0x80000020ff117210 */ /* 0x000fe20007f1e0ff */
[----:B------:R-:W-:Y:S01]  /*0d60*/  FMUL R6, R4, UR6 ;  /* 0x0000000604067c20 */ /* 0x000fe20008400000 */
[----:B------:R-:W-:Y:S01]  /*0d70*/  ULDC UR6, c[0x0][0x154] ;  /* 0x0000550000067ab9 */ /* 0x000fe20000000800 */
[----:B------:R-:W1:Y:S02]  /*0d80*/  LDC R18, c[0x0][0x618] ;  /* 0x00018600ff127b82 */ /* 0x000e640000000800 */
[----:B------:R-:W-:-:S02]  /*0d90*/  IMAD.X R19, RZ, RZ, ~R5, P0 ;  /* 0x000000ffff137224 */ /* 0x000fc400000e0e05 */
[----:B------:R-:W2:Y:S01]  /*0da0*/  F2I.U32.TRUNC.NTZ R6, R6 ;  /* 0x0000000600067305 */ /* 0x000ea2000020f000 */
[----:B------:R-:W-:-:S03]  /*0db0*/  IMAD.WIDE.U32 R4, R17, R26, R2 ;  /* 0x0000001a11047225 */ /* 0x000fc600078e0002 */
[----:B------:R-:W3:Y:S01]  /*0dc0*/  LDC R15, c[0x0][0x144] ;  /* 0x00005100ff0f7b82 */ /* 0x000ee20000000800 */
[----:B------:R-:W-:-:S04]  /*0dd0*/  IMAD R16, R19, R26, RZ ;  /* 0x0000001a13107224 */ /* 0x000fc800078e02ff */
[----:B------:R-:W-:-:S03]  /*0de0*/  IMAD R17, R17, R27, R16 ;  /* 0x0000001b11117224 */ /* 0x000fc600078e0210 */
[----:B------:R-:W4:Y:S01]  /*0df0*/  LDC R22, c[0x0][0x608] ;  /* 0x00018200ff167b82 */ /* 0x000f220000000800 */
[----:B------:R-:W-:Y:S01]  /*0e00*/  IMAD.IADD R17, R5, 0x1, R17 ;  /* 0x0000000105117824 */ /* 0x000fe200078e0211 */
[----:B0-----:R-:W-:Y:S01]  /*0e10*/  ISETP.NE.U32.AND P0, PT, R28, RZ, PT ;  /* 0x000000ff1c00720c */ /* 0x001fe20003f05070 */
[----:B--2---:R-:W-:-:S03]  /*0e20*/  IMAD.MOV R5, RZ, RZ, -R6 ;  /* 0x000000ffff057224 */ /* 0x004fc600078e0a06 */
[----:B------:R-:W-:Y:S02]  /*0e30*/  ISETP.NE.AND.EX P0, PT, R29, RZ, PT, P0 ;  /* 0x000000ff1d00720c */ /* 0x000fe40003f05300 */
[----:B------:R-:W0:Y:S01]  /*0e40*/  LDC R19, c[0x0][0x658] ;  /* 0x00019600ff137b82 */ /* 0x000e220000000800 */
[-CC-:B-1----:R-:W-:Y:S02]  /*0e50*/  SHF.R.U64 R26, R4, R18.reuse, R17.reuse ;  /* 0x00000012041a7219 */ /* 0x182fe40000001211 */
[----:B------:R-:W-:Y:S02]  /*0e60*/  I2FP.F32.U32 R4, R21 ;  /* 0x0000001500047245 */ /* 0x000fe40000201000 */
[----:B------:R-:W-:Y:S01]  /*0e70*/  SHF.R.U32.HI R17, RZ, R18, R17 ;  /* 0x00000012ff117219 */ /* 0x000fe20000011611 */
[----:B------:R-:W-:Y:S02]  /*0e80*/  IMAD.MOV.U32 R18, RZ, RZ, 0x1 ;  /* 0x00000001ff127424 */ /* 0x000fe400078e00ff */
[----:B------:R-:W1:Y:S01]  /*0e90*/  LDC R24, c[0x0][0x148] ;  /* 0x00005200ff187b82 */ /* 0x000e620000000800 */
[----:B---3--:R-:W-:-:S02]  /*0ea0*/  IMAD R6, R15, R5, R14 ;  /* 0x000000050f067224 */ /* 0x008fc400078e020e */
[----:B------:R-:W-:Y:S01]  /*0eb0*/  FMUL R5, R4, UR6 ;  /* 0x0000000604057c20 */ /* 0x000fe20008400000 */
[----:B------:R-:W-:-:S04]  /*0ec0*/  IMAD.MOV.U32 R4, RZ, RZ, -0x1 ;  /* 0xffffffffff047424 */ /* 0x000fc800078e00ff */
[----:B------:R-:W2:Y:S01]  /*0ed0*/  LDC R25, c[0x0][0x600] ;  /* 0x00018000ff197b82 */ /* 0x000ea20000000800 */
[-CC-:B----4-:R-:W-:Y:S02]  /*0ee0*/  SHF.R.U64 R34, R26, R22.reuse, R17.reuse ;  /* 0x000000161a227219 */ /* 0x190fe40000001211 */
[----:B------:R-:W-:Y:S02]  /*0ef0*/  SHF.R.U32.HI R14, RZ, R22, R17 ;  /* 0x00000016ff0e7219 */ /* 0x000fe40000011611 */
[----:B------:R3:W4:Y:S03]  /*0f00*/  F2I.U32.TRUNC.NTZ R22, R5 ;  /* 0x0000000500167305 */ /* 0x000726000020f000 */
[----:B------:R-:W1:Y:S01]  /*0f10*/  LDC R27, c[0x0][0x648] ;  /* 0x00019200ff1b7b82 */ /* 0x000e620000000800 */
[-C--:B0-----:R-:W-:Y:S02]  /*0f20*/  SHF.R.U64 R36, R34, R19.reuse, R14 ;  /* 0x0000001322247219 */ /* 0x081fe4000000120e */
[----:B------:R-:W-:-:S02]  /*0f30*/  SHF.L.U32 R4, R4, R19, RZ ;  /* 0x0000001304047219 */ /* 0x000fc400000006ff */
[-C--:B------:R-:W-:Y:S02]  /*0f40*/  SHF.R.U32.HI R14, RZ, R19.reuse, R14 ;  /* 0x00000013ff0e7219 */ /* 0x080fe4000001160e */
[----:B------:R-:W-:Y:S01]  /*0f50*/  SHF.L.U32 R18, R18, R19, RZ ;  /* 0x0000001312127219 */ /* 0x000fe200000006ff */
[----:B------:R-:W0:Y:S01]  /*0f60*/  LDC R31, c[0x0][0x638] ;  /* 0x00018e00ff1f7b82 */ /* 0x000e220000000800 */
[----:B------:R-:W-:Y:S01]  /*0f70*/  LOP3.LUT R19, RZ, R4, RZ, 0x33, !PT ;  /* 0x00000004ff137212 */ /* 0x000fe200078e33ff */
[----:B------:R-:W-:Y:S02]  /*0f80*/  IMAD.MOV.U32 R4, RZ, RZ, R36 ;  /* 0x000000ffff047224 */ /* 0x000fe400078e0024 */
[----:B---3--:R-:W-:-:S04]  /*0f90*/  IMAD.MOV.U32 R5, RZ, RZ, R14 ;  /* 0x000000ffff057224 */ /* 0x008fc800078e000e */
[----:B------:R-:W3:Y:S01]  /*0fa0*/  LDC R30, c[0x0][0x610] ;  /* 0x00018400ff1e7b82 */ /* 0x000ee20000000800 */
[----:B----4-:R-:W-:Y:S05]  /*0fb0*/  @!P0 BRA `(.L_x_12) ;  /* 0x0000000000288947 */ /* 0x010fea0003800000 */
[----:B------:R-:W4:Y:S02]  /*0fc0*/  LDC R17, c[0x0][0x64c] ;  /* 0x00019300ff117b82 */ /* 0x000f240000000800 */
[----:B----4-:R-:W-:-:S05]  /*0fd0*/  IADD3 R17, P0, R36, R17, RZ ;  /* 0x0000001124117210 */ /* 0x010fca0007f1e0ff */
        /* <DEDUP_REMOVED lines=8> */
.L_x_12:
[----:B-1----:R-:W-:Y:S01]  /*1060*/  SHF.R.U64 R4, R4, R27, R5 ;  /* 0x0000001b04047219 */ /* 0x002fe20000001205 */
[----:B--2---:R-:W-:Y:S01]  /*1070*/  VIADD R5, R25, 0xffffffff ;  /* 0xffffffff19057836 */ /* 0x004fe20000000000 */
[----:B------:R-:W-:Y:S01]  /*1080*/  LOP3.LUT R19, R34, R19, RZ, 0xc0, !PT ;  /* 0x0000001322137212 */ /* 0x000fe200078ec0ff */
[----:B------:R-:W-:Y:S02]  /*1090*/  IMAD.MOV R22, RZ, RZ, -R22 ;  /* 0x000000ffff167224 */ /* 0x000fe400078e0a16 */
[----:B------:R-:W-:Y:S01]  /*10a0*/  IMAD.MOV R14, RZ, RZ, -R4 ;  /* 0x000000ffff0e7224 */ /* 0x000fe200078e0a04 */
[----:B------:R-:W-:Y:S01]  /*10b0*/  LOP3.LUT R5, R26, R5, RZ, 0xc0, !PT ;  /* 0x000000051a057212 */ /* 0x000fe200078ec0ff */
[----:B------:R-:W-:Y:S02]  /*10c0*/  IMAD R19, R18, R4, R19 ;  /* 0x0000000412137224 */ /* 0x000fe400078e0213 */
[----:B------:R-:W-:Y:S02]  /*10d0*/  @P2 IMAD R6, R24, R22, R21 ;  /* 0x0000001618062224 */ /* 0x000fe400078e0215 */
[----:B0-----:R-:W-:-:S02]  /*10e0*/  IMAD R4, R14, R31, R36 ;  /* 0x0000001f0e047224 */ /* 0x001fc400078e0224 */
[----:B---3--:R-:W-:Y:S02]  /*10f0*/  IMAD R6, R19, R30, R6 ;  /* 0x0000001e13067224 */ /* 0x008fe400078e0206 */
[----:B------:R-:W-:Y:S02]  /*1100*/  IMAD R15, R4, R25, R5 ;  /* 0x00000019040f7224 */ /* 0x000fe400078e0205 */
[----:B------:R-:W-:Y:S02]  /*1110*/  IMAD.MOV.U32 R16, RZ, RZ, 0x1 ;  /* 0x00000001ff107424 */ /* 0x000fe400078e00ff */
[----:B------:R-:W-:Y:S01]  /*1120*/  IMAD.MOV.U32 R4, RZ, RZ, R32 ;  /* 0x000000ffff047224 */ /* 0x000fe200078e0020 */
[----:B------:R-:W-:Y:S02]  /*1130*/  SEL R5, R15, R6, !P2 ;  /* 0x000000060f057207 */ /* 0x000fe40005000000 */
[----:B------:R-:W-:-:S07]  /*1140*/  SEL R6, R6, R15, !P2 ;  /* 0x0000000f06067207 */ /* 0x000fce0005000000 */
.L_x_10:
[----:B------:R-:W-:Y:S05]  /*1150*/  @!P3 BRA `(.L_x_13) ;  /* 0x0000006c0030b947 */ /* 0x000fea0003800000 */
[----:B------:R-:W-:-:S13]  /*1160*/  ISETP.GT.U32.AND P0, PT, R33, 0x1, PT ;  /* 0x000000012100780c */ /* 0x000fda0003f04070 */
[----:B------:R-:W-:Y:S05]  /*1170*/  @P0 EXIT ;  /* 0x000000000000094d */ /* 0x000fea0003800000 */
.L_x_14:
[----:B------:R-:W-:-:S08]  /*1180*/  NOP ;  /* 0x0000000000007918 */ /* 0x000fd00000000000 */
[----:B------:R-:W0:Y:S02]  /*1190*/  USETMAXREG.TRY_ALLOC.CTAPOOL UP0, 0xe8 ;  /* 0x000000e8000079c8 */ /* 0x000e240008000600 */
[----:B0-----:R-:W-:-:S13]  /*11a0*/  PLOP3.LUT P0, PT, PT, PT, UP0, 0x80, 0x0 ;  /* 0x000000000000781c */ /* 0x001fda0003f0f008 */
[----:B------:R-:W-:Y:S05]  /*11b0*/  @!P0 BRA `(.L_x_14) ;  /* 0xfffffffc00f08947 */ /* 0x000fea000383ffff */
[----:B------:R-:W-:-:S13]  /*11c0*/  LOP3.LUT P0, RZ, R16, 0xff, RZ, 0xc0, !PT ;  /* 0x000000ff10ff7812 */ /* 0x000fda000780c0ff */
[----:B------:R-:W-:Y:S05]  /*11d0*/  @!P0 EXIT ;  /* 0x000000000000894d */ /* 0x000fea0003800000 */
[----:B------:R-:W0:Y:S01]  /*11e0*/  S2UR UR6, SR_CgaCtaId ;  /* 0x00000000000679c3 */ /* 0x000e220000008800 */
[----:B------:R-:W-:Y:S01]  /*11f0*/  SHF.R.S32.HI R14, RZ, 0x1f, R11 ;  /* 0x0000001fff0e7819 */ /* 0x000fe2000001140b */
[----:B------:R-:W-:Y:S01]  /*1200*/  UIADD3 UR7, UR15, -0x1, URZ ;  /* 0xffffffff0f077890 */ /* 0x000fe2000fffe03f */
[----:B------:R-:W-:Y:S01]  /*1210*/  LOP3.LUT R146, R7, 0x1, RZ, 0xfc, !PT ;  /* 0x0000000107927812 */ /* 0x000fe200078efcff */
[----:B------:R-:W-:Y:S01]  /*1220*/  UMOV UR12, 0x400 ;  /* 0x00000400000c7882 */ /* 0x000fe20000000000 */
[CC--:B------:R-:W-:Y:S01]  /*1230*/  LEA.HI R13, R14.reuse, R11.reuse, RZ, 0x2 ;  /* 0x0000000b0e0d7211 */ /* 0x0c0fe200078f10ff */
[----:B------:R-:W-:Y:S01]  /*1240*/  UISETP.LT.AND UP0, UPT, UR13, 0x1, UPT ;  /* 0x000000010d00788c */ /* 0x000fe2000bf01270 */
[----:B------:R-:W-:Y:S01]  /*1250*/  LEA.HI R17, R14, R11, RZ, 0x5 ;  /* 0x0000000b0e117211 */ /* 0x000fe200078f28ff */
[----:B------:R-:W-:Y:S01]  /*1260*/  USHF.L.U32 UR21, UR13, 0x1, URZ ;  /* 0x000000010d157899 */ /* 0x000fe2000800063f */
[--C-:B------:R-:W-:Y:S01]  /*1270*/  SHF.R.S32.HI R15, RZ, 0x2, R13.reuse ;  /* 0x00000002ff0f7819 */ /* 0x100fe2000001140d */
[----:B------:R-:W-:Y:S01]  /*1280*/  USEL UR14, UR13, 0x1, UP0 ;  /* 0x000000010d0e7887 */ /* 0x000fe20008000000 */
[----:B------:R-:W-:Y:S01]  /*1290*/  SHF.R.S32.HI R16, RZ, 0x1f, R13 ;  /* 0x0000001fff107819 */ /* 0x000fe2000001140d */
[----:B------:R-:W-:Y:S01]  /*12a0*/  UISETP.NE.AND UP0, UPT, UR7, URZ, UPT ;  /* 0x0000003f0700728c */ /* 0x000fe2000bf05270 */
[----:B------:R-:W-:Y:S01]  /*12b0*/  SHF.R.S32.HI R17, RZ, 0x5, R17 ;  /* 0x00000005ff117819 */ /* 0x000fe20000011411 */
[----:B------:R-:W-:Y:S01]  /*12c0*/  UIADD3 UR14, -UR14, UR13, URZ ;  /* 0x0000000d0e0e7290 */ /* 0x000fe2000fffe13f */
[----:B------:R-:W-:-:S04]  /*12d0*/  LEA.HI R16, R16, R15, RZ, 0x3 ;  /* 0x0000000f10107211 */ /* 0x000fc800078f18ff */
[----:B------:R-:W-:Y:S01]  /*12e0*/  LOP3.LUT R16, R16, 0xfffffff8, RZ, 0xc0, !PT ;  /* 0xfffffff810107812 */ /* 0x000fe200078ec0ff */
[----:B0-----:R-:W-:-:S04]  /*12f0*/  ULEA UR12, UR6, UR12, 0x18 ;  /* 0x0000000c060c7291 */ /* 0x001fc8000f8ec03f */
[----:B------:R-:W-:Y:S01]  /*1300*/  IMAD.IADD R14, R15, 0x1, -R16 ;  /* 0x000000010f0e7824 */ /* 0x000fe200078e0a10 */
[----:B------:R-:W-:Y:S01]  /*1310*/  USHF.L.U32 UR6, UR7, 0x3, URZ ;  /* 0x0000000307067899 */ /* 0x000fe2000800063f */
[----:B------:R-:W-:Y:S01]  /*1320*/  LOP3.LUT R16, R13, 0xfffffffc, RZ, 0xc0, !PT ;  /* 0xfffffffc0d107812 */ /* 0x000fe200078ec0ff */
[----:B------:R-:W-:Y:S01]  /*1330*/  USEL UR7, URZ, 0x1, UP0 ;  /* 0x000000013f077887 */ /* 0x000fe20008000000 */
[--C-:B------:R-:W-:Y:S01]  /*1340*/  IMAD R13, R17, -0x10, -R14.reuse ;  /* 0xfffffff0110d7824 */ /* 0x100fe200078e0a0e */
[----:B------:R-:W-:Y:S01]  /*1350*/  ULOP3.LUT UR6, UR6, 0x8, URZ, 0xc0, !UPT ;  /* 0x0000000806067892 */ /* 0x000fe2000f8ec03f */
[----:B------:R-:W-:Y:S01]  /*1360*/  SHF.R.S32.HI R15, RZ, 0x1f, R14 ;  /* 0x0000001fff0f7819 */ /* 0x000fe2000001140e */
[----:B------:R-:W-:Y:S01]  /*1370*/  UIADD3 UR22, UR12, 0x60, URZ ;  /* 0x000000600c167890 */ /* 0x000fe2000fffe03f */
[----:B------:R-:W-:Y:S01]  /*1380*/  IMAD.IADD R11, R11, 0x1, -R16 ;  /* 0x000000010b0b7824 */ /* 0x000fe200078e0a10 */
[----:B------:R-:W-:Y:S01]  /*1390*/  ULOP3.LUT UR23, UR6, 0x8, URZ, 0x3c, !UPT ;  /* 0x0000000806177892 */ /* 0x000fe2000f8e3c3f */
[----:B------:R-:W-:Y:S01]  /*13a0*/  IMAD.U32 R148, RZ, RZ, UR7 ;  /* 0x00000007ff947e24 */ /* 0x000fe2000f8e00ff */
[----:B------:R-:W-:Y:S01]  /*13b0*/  ULOP3.LUT UR16, UR6, 0x18, URZ, 0x3c, !UPT ;  /* 0x0000001806107892 */ /* 0x000fe2000f8e3c3f */
[----:B------:R-:W-:Y:S01]  /*13c0*/  IMAD.WIDE R14, R17, 0x10, R14 ;  /* 0x00000010110e7825 */ /* 0x000fe200078e020e */
[----:B------:R-:W-:Y:S01]  /*13d0*/  ULEA UR15, UR15, UR22, 0x3 ;  /* 0x000000160f0f7291 */ /* 0x000fe2000f8e183f */
[----:B------:R-:W-:-:S02]  /*13e0*/  ULDC UR6, c[0x0][0x284] ;  /* 0x0000a10000067ab9 */ /* 0x000fc40000000800 */
[----:B------:R-:W-:-:S09]  /*13f0*/  VIADD R13, R13, UR6 ;  /* 0x000000060d0d7c36 */ /* 0x000fd20008000000 */
.L_x_169:
[----:B------:R-:W-:Y:S01]  /*1400*/  SHF.L.U32 R16, R148, 0x1f, RZ ;  /* 0x0000001f94107819 */ /* 0x000fe200000006ff */
[----:B------:R-:W0:Y:S01]  /*1410*/  LDC R17, c[0x0][0x28c] ;  /* 0x0000a300ff117b82 */ /* 0x000e220000000800 */
[----:B------:R-:W-:Y:S01]  /*1420*/  UMOV UR6, URZ ;  /* 0x0000003f00067c82 */ /* 0x000fe20008000000 */
[----:B------:R-:W-:Y:S01]  /*1430*/  UMOV UR17, UR4 ;  /* 0x0000000400117c82 */ /* 0x000fe20008000000 */
[----:B-1----:R-:W1:Y:S01]  /*1440*/  SYNCS.PHASECHK.TRANS64.TRYWAIT P0, [UR15+-0x8], R16 ;  /* 0xfffff810ff0075a7 */ /* 0x002e62000800014f */
[----:B0-----:R-:W-:Y:S01]  /*1450*/  ISETP.GE.AND P1, PT, R17, 0x1, PT ;  /* 0x000000011100780c */ /* 0x001fe20003f26270 */
[----:B-1-34-:R-:W-:-:S12]  /*1460*/  @!P0 BRA `(.L_x_15) ;  /* 0x0000007800748947 */ /* 0x01afd80003800000 */
.L_x_192:
[----:B------:R-:W-:Y:S01]  /*1470*/  UMOV UR7, URZ ;  /* 0x0000003f00077c82 */ /* 0x000fe20008000000 */
[----:B------:R-:W-:Y:S01]  /*1480*/  UMOV UR8, URZ ;  /* 0x0000003f00087c82 */ /* 0x000fe20008000000 */
[----:B------:R-:W-:Y:S02]  /*1490*/  CS2R R22, SRZ ;  /* 0x0000000000167805 */ /* 0x000fe4000001ff00 */
[----:B------:R-:W-:Y:S02]  /*14a0*/  CS2R R20, SRZ ;  /* 0x0000000000147805 */ /* 0x000fe4000001ff00 */
[----:B------:R-:W-:Y:S02]  /*14b0*/  CS2R R88, SRZ ;  /* 0x0000000000587805 */ /* 0x000fe4000001ff00 */
[----:B------:R-:W-:Y:S02]  /*14c0*/  CS2R R90, SRZ ;  /* 0x00000000005a7805 */ /* 0x000fe4000001ff00 */
[----:B------:R-:W-:-:S02]  /*14d0*/  CS2R R92, SRZ ;  /* 0x00000000005c7805 */ /* 0x000fc4000001ff00 */
[----:B------:R-:W-:Y:S02]  /*14e0*/  CS2R R94, SRZ ;  /* 0x00000000005e7805 */ /* 0x000fe4000001ff00 */
        /* <DEDUP_REMOVED lines=24> */
[----:B------:R-:W-:Y:S01]  /*1670*/  CS2R R144, SRZ ;  /* 0x0000000000907805 */ /* 0x000fe2000001ff00 */
[----:B------:R-:W-:Y:S01]  /*1680*/  IMAD.MOV.U32 R147, RZ, RZ, RZ ;  /* 0x000000ffff937224 */ /* 0x000fe200078e00ff */
[----:B------:R-:W-:Y:S01]  /*1690*/  CS2R R24, SRZ ;  /* 0x0000000000187805 */ /* 0x000fe2000001ff00 */
[----:B------:R-:W-:Y:S01]  /*16a0*/  IMAD.MOV.U32 R149, RZ, RZ, RZ ;  /* 0x000000ffff957224 */ /* 0x000fe200078e00ff */
[----:B------:R-:W-:Y:S01]  /*16b0*/  CS2R R26, SRZ ;  /* 0x00000000001a7805 */ /* 0x000fe2000001ff00 */
[----:B------:R-:W-:Y:S01]  /*16c0*/  IMAD.U32 R19, RZ, RZ, UR5 ;  /* 0x00000005ff137e24 */ /* 0x000fe2000f8e00ff */
        /* <DEDUP_REMOVED lines=29> */
[----:B------:R-:W-:Y:S01]  /*18a0*/  CS2R R86, SRZ ;  /* 0x0000000000567805 */ /* 0x000fe2000001ff00 */
[----:B------:R-:W-:Y:S06]  /*18b0*/  @!P1 BRA `(.L_x_16) ;  /* 0x0000000800289947 */ /* 0x000fec0003800000 */
[----:B------:R-:W-:-:S13]  /*18c0*/  ISETP.NE.AND P1, PT, R146, 0x3, PT ;  /* 0x000000039200780c */ /* 0x000fda0003f25270 */
[----:B------:R-:W-:Y:S05]  /*18d0*/  @!P1 BRA `(.L_x_17) ;  /* 0x0000000000049947 */ /* 0x000fea0003800000 */
[----:B------:R-:W-:Y:S01]  /*18e0*/  BPT.TRAP 0x1 ;  /* 0x000000040000795c */ /* 0x000fe20000300000 */
.L_x_17:
[----:B------:R-:W-:Y:S01]  /*18f0*/  ULEA UR6, UR4, UR12, 0x3 ;  /* 0x0000000c04067291 */ /* 0x000fe2000f8e183f */
[----:B0-----:R-:W-:-:S05]  /*1900*/  IMAD.U32 R16, RZ, RZ, UR5 ;  /* 0x00000005ff107e24 */ /* 0x001fca000f8e00ff */
[----:B------:R-:W-:-:S04]  /*1910*/  SHF.L.U32 R16, R16, 0x1f, RZ ;  /* 0x0000001f10107819 */ /* 0x000fc800000006ff */
[----:B------:R0:W1:Y:S01]  /*1920*/  SYNCS.PHASECHK.TRANS64.TRYWAIT P0, [UR6], R16 ;  /* 0x00000010ff0075a7 */ /* 0x0000620008000146 */
[----:B------:R-:W-:Y:S05]  /*1930*/  @!P1 BRA `(.L_x_18) ;  /* 0x0000000000049947 */ /* 0x000fea0003800000 */
[----:B------:R-:W-:Y:S01]  /*1940*/  BPT.TRAP 0x1 ;  /* 0x000000040000795c */ /* 0x000fe20000300000 */
.L_x_18:
[----:B-1----:R-:W-:Y:S05]  /*1950*/  @P0 BRA `(.L_x_19) ;  /* 0x0000000000080947 */ /* 0x002fea0003800000 */
[----:B------:R-:W1:Y:S02]  /*1960*/  SYNCS.PHASECHK.TRANS64.TRYWAIT P0, [UR6], R16 ;  /* 0x00000010ff0075a7 */ /* 0x000e640008000146 */
[----:B-1----:R-:W-:Y:S05]  /*1970*/  @!P0 BRA `(.L_x_20) ;  /* 0x0000007400488947 */ /* 0x002fea0003800000 */
.L_x_19:
[----:B------:R-:W-:Y:S01]  /*1980*/  UIADD3 UR7, UR12, 0x2980, URZ ;  /* 0x000029800c077890 */ /* 0x000fe2000fffe03f */
[----:B------:R-:W-:Y:S01]  /*1990*/  WARPGROUP.ARRIVE ;  /* 0x00000000000079c5 */ /* 0x000fe20000000000 */
[----:B------:R-:W-:Y:S01]  /*19a0*/  UIADD3 UR6, UR12, 0x180, URZ ;  /* 0x000001800c067890 */ /* 0x000fe2000fffe03f */
[----:B------:R-:W-:Y:S01]  /*19b0*/  CS2R R22, SRZ ;  /* 0x0000000000167805 */ /* 0x000fe2000001ff00 */
[----:B------:R-:W-:Y:S01]  /*19c0*/  USHF.R.U32.HI UR7, URZ, 0x4, UR7 ;  /* 0x000000043f077899 */ /* 0x000fe20008011607 */
[----:B------:R-:W-:Y:S01]  /*19d0*/  CS2R R20, SRZ ;  /* 0x0000000000147805 */ /* 0x000fe2000001ff00 */
[----:B------:R-:W-:Y:S01]  /*19e0*/  USHF.R.U32.HI UR6, URZ, 0x4, UR6 ;  /* 0x000000043f067899 */ /* 0x000fe20008011606 */
[----:B------:R-:W-:Y:S01]  /*19f0*/  CS2R R88, SRZ ;  /* 0x0000000000587805 */ /* 0x000fe2000001ff00 */
[----:B------:R-:W-:Y:S01]  /*1a00*/  ULOP3.LUT UR7, UR7, 0x3fff, URZ, 0xc0, !UPT ;  /* 0x00003fff07077892 */ /* 0x000fe2000f8ec03f */
[----:B------:R-:W-:Y:S01]  /*1a10*/  CS2R R90, SRZ ;  /* 0x00000000005a7805 */ /* 0x000fe2000001ff00 */
[----:B------:R-:W-:Y:S01]  /*1a20*/  ULOP3.LUT UR6, UR6, 0x3fff, URZ, 0xc0, !UPT ;  /* 0x00003fff06067892 */ /* 0x000fe2000f8ec03f */
[----:B------:R-:W-:Y:S01]  /*1a30*/  CS2R R92, SRZ ;  /* 0x00000000005c7805 */ /* 0x000fe2000001ff00 */
[----:B------:R-:W-:Y:S01]  /*1a40*/  ULOP3.LUT UR7, UR7, 0x10000, URZ, 0xfc, !UPT ;  /* 0x0001000007077892 */ /* 0x000fe2000f8efc3f */
[----:B------:R-:W-:Y:S01]  /*1a50*/  CS2R R94, SRZ ;  /* 0x00000000005e7805 */ /* 0x000fe2000001ff00 */
[----:B------:R-:W-:Y:S01]  /*1a60*/  ULOP3.LUT UR6, UR6, 0x10000, URZ, 0xfc, !UPT ;  /* 0x0001000006067892 */ /* 0x000fe2000f8efc3f */
[----:B------:R-:W-:Y:S01]  /*1a70*/  CS2R R96, SRZ ;  /* 0x0000000000607805 */ /* 0x000fe2000001ff00 */
[----:B------:R-:W-:Y:S01]  /*1a80*/  ULEA UR10, UR4, UR7, 0x8 ;  /* 0x00000007040a7291 */ /* 0x000fe2000f8e403f */
[----:B------:R-:W-:Y:S01]  /*1a90*/  CS2R R98, SRZ ;  /* 0x0000000000627805 */ /* 0x000fe2000001ff00 */
[----:B------:R-:W-:Y:S01]  /*1aa0*/  ULEA UR8, UR4, UR6, 0x7 ;  /* 0x0000000604087291 */ /* 0x000fe2000f8e383f */
[----:B------:R-:W-:Y:S01]  /*1ab0*/  CS2R R100, SRZ ;  /* 0x0000000000647805 */ /* 0x000fe2000001ff00 */
[----:B------:R-:W-:Y:S01]  /*1ac0*/  ULDC UR7, c[0x0][0x50c] ;  /* 0x0001430000077ab9 */ /* 0x000fe20000000800 */
[----:B------:R-:W-:Y:S01]  /*1ad0*/  UMOV UR9, 0xc0000010 ;  /* 0xc000001000097882 */ /* 0x000fe20000000000 */
[----:B------:R-:W-:Y:S01]  /*1ae0*/  UISETP.NE.AND UP0, UPT, UR7, 0x1, UPT ;  /* 0x000000010700788c */ /* 0x000fe2000bf05270 */
[----:B------:R-:W-:Y:S01]  /*1af0*/  CS2R R102, SRZ ;  /* 0x0000000000667805 */ /* 0x000fe2000001ff00 */
[----:B------:R-:W-:Y:S01]  /*1b00*/  UMOV UR11, 0xc0000010 ;  /* 0xc0000010000b7882 */ /* 0x000fe20000000000 */
[----:B------:R-:W-:Y:S01]  /*1b10*/  UMOV UR6, 0x1 ;  /* 0x0000000100067882 */ /* 0x000fe20000000000 */
[----:B------:R-:W-:Y:S01]  /*1b20*/  USEL UR7, URZ, 0x1, UP0 ;  /* 0x000000013f077887 */ /* 0x000fe20008000000 */
[----:B------:R-:W-:Y:S01]  /*1b30*/  QGMMA.64x128x32.F32.E5M2.E5M2 R24, gdesc[UR8], RZ, !UPT, gsb0 ;  /* 0x01e00000081879f3 */ /* 0x000fe2000c0038ff */
[----:B------:R-:W-:-:S02]  /*1b40*/  CS2R R104, SRZ ;  /* 0x0000000000687805 */ /* 0x000fc4000001ff00 */
[----:B------:R-:W-:Y:S02]  /*1b50*/  CS2R R106, SRZ ;  /* 0x00000000006a7805 */ /* 0x000fe4000001ff00 */
[----:B------:R-:W-:Y:S02]  /*1b60*/  CS2R R108, SRZ ;  /* 0x00000000006c7805 */ /* 0x000fe4000001ff00 */
[----:B------:R-:W-:Y:S02]  /*1b70*/  CS2R R110, SRZ ;  /* 0x00000000006e7805 */ /* 0x000fe4000001ff00 */
[----:B------:R-:W-:Y:S02]  /*1b80*/  ISETP.NE.AND P0, PT, RZ, UR7, PT ;  /* 0x00000007ff007c0c */ /* 0x000fe4000bf05270 */
        /* <DEDUP_REMOVED lines=16> */
[----:B------:R-:W-:Y:S01]  /*1c90*/  CS2R R144, SRZ ;  /* 0x0000000000907805 */ /* 0x000fe2000001ff00 */
[----:B------:R-:W-:Y:S02]  /*1ca0*/  IMAD.MOV.U32 R147, RZ, RZ, RZ ;  /* 0x000000ffff937224 */ /* 0x000fe400078e00ff */
[----:B------:R-:W-:Y:S01]  /*1cb0*/  IMAD.MOV.U32 R149, RZ, RZ, RZ ;  /* 0x000000ffff957224 */ /* 0x000fe200078e00ff */
[----:B------:R-:W-:Y:S06]  /*1cc0*/  @!P0 BRA `(.L_x_21) ;  /* 0x0000000400088947 */ /* 0x000fec0003800000 */
[----:B------:R-:W-:Y:S02]  /*1cd0*/  WARPGROUP.DEPBAR.LE gsb0, 0x0 ;  /* 0x00008000000079c5 */ /* 0x000fe40000010000 */
[----:B------:R-:W-:-:S01]  /*1ce0*/  FADD R149, RZ, R24 ;  /* 0x00000018ff957221 */ /* 0x000fc20000000000 */
[----:B------:R-:W-:Y:S01]  /*1cf0*/  FADD R144, RZ, R25 ;  /* 0x00000019ff907221 */ /* 0x000fe20000000000 */
        /* <DEDUP_REMOVED lines=62> */
[----:B------:R-:W-:-:S06]  /*20e0*/  UMOV UR6, URZ ;  /* 0x0000003f00067c82 */ /* 0x000fcc0008000000 */
.L_x_21:
[----:B------:R-:W-:-:S04]  /*20f0*/  UIADD3 UR17, UR4, 0x1, URZ ;  /* 0x0000000104117890 */ /* 0x000fc8000fffe03f */
[----:B------:R-:W-:-:S04]  /*2100*/  UISETP.NE.AND UP0, UPT, UR17, 0x5, UPT ;  /* 0x000000051100788c */ /* 0x000fc8000bf05270 */
[----:B------:R-:W-:Y:S02]  /*2110*/  USEL UR8, URZ, 0x1, UP0 ;  /* 0x000000013f087887 */ /* 0x000fe40008000000 */
[----:B------:R-:W-:Y:S02]  /*2120*/  USEL UR17, UR17, URZ, UP0 ;  /* 0x0000003f11117287 */ /* 0x000fe40008000000 */
[----:B------:R-:W-:-:S06]  /*2130*/  ULOP3.LUT UR8, UR5, UR8, URZ, 0x3c, !UPT ;  /* 0x0000000805087292 */ /* 0x000fcc000f8e3c3f */
[----:B------:R-:W-:Y:S01]  /*2140*/  IMAD.U32 R19, RZ, RZ, UR8 ;  /* 0x00000008ff137e24 */ /* 0x000fe2000f8e00ff */
[----:B------:R-:W-:-:S06]  /*2150*/  UMOV UR8, 0x1 ;  /* 0x0000000100087882 */ /* 0x000fcc0000000000 */
.L_x_16:
[----:B------:R-:W-:-:S06]  /*2160*/  UISETP.GE.AND UP0, UPT, UR14, 0x1, UPT ;  /* 0x000000010e00788c */ /* 0x000fcc000bf06270 */
[----:B------:R-:W-:-:S13]  /*2170*/  PLOP3.LUT P0, PT, PT, PT, UP0, 0x80, 0x0 ;  /* 0x000000000000781c */ /* 0x000fda0003f0f008 */
[----:B------:R-:W-:Y:S05]  /*2180*/  @!P0 BRA `(.L_x_22) ;  /* 0x0000000400f08947 */ /* 0x000fea0003800000 */
[----:B01----:R-:W-:Y:S01]  /*2190*/  IMAD.U32 R16, RZ, RZ, UR14 ;  /* 0x0000000eff107e24 */ /* 0x003fe2000f8e00ff */
[----:B------:R-:W-:Y:S01]  /*21a0*/  UMOV UR20, UR4 ;  /* 0x0000000400147c82 */ /* 0x000fe20008000000 */
[----:B------:R-:W-:-:S05]  /*21b0*/  ULDC UR24, c[0x0][0x50c] ;  /* 0x0001430000187ab9 */ /* 0x000fca0000000800 */
.L_x_30:
[----:B------:R-:W-:-:S13]  /*21c0*/  ISETP.NE.AND P1, PT, R146, 0x3, PT ;  /* 0x000000039200780c */ /* 0x000fda0003f25270 */
[----:B01----:R-:W-:Y:S05]  /*21d0*/  @!P1 BRA `(.L_x_23) ;  /* 0x0000000000049947 */ /* 0x003fea0003800000 */
[----:B------:R-:W-:Y:S01]  /*21e0*/  BPT.TRAP 0x1 ;  /* 0x000000040000795c */ /* 0x000fe20000300000 */
.L_x_23:
[----:B------:R-:W-:Y:S01]  /*21f0*/  ULEA UR9, UR17, UR12, 0x3 ;  /* 0x0000000c11097291 */ /* 0x000fe2000f8e183f */
[----:B------:R-:W-:-:S08]  /*2200*/  SHF.L.U32 R17, R19, 0x1f, RZ ;  /* 0x0000001f13117819 */ /* 0x000fd000000006ff */
[----:B------:R0:W1:Y:S01]  /*2210*/  SYNCS.PHASECHK.TRANS64.TRYWAIT P0, [UR9], R17 ;  /* 0x00000011ff0075a7 */ /* 0x0000620008000149 */
[----:B------:R-:W-:Y:S05]  /*2220*/  @!P1 BRA `(.L_x_24) ;  /* 0x0000000000049947 */ /* 0x000fea0003800000 */
[----:B------:R-:W-:Y:S01]  /*2230*/  BPT.TRAP 0x1 ;  /* 0x000000040000795c */ /* 0x000fe20000300000 */
.L_x_24:
[----:B-1----:R-:W-:Y:S05]  /*2240*/  @P0 BRA `(.L_x_25) ;  /* 0x0000000000080947 */ /* 0x002fea0003800000 */
[----:B------:R-:W1:Y:S02]  /*2250*/  SYNCS.PHASECHK.TRANS64.TRYWAIT P0, [UR9], R17 ;  /* 0x00000011ff0075a7 */ /* 0x000e640008000149 */
[----:B-1----:R-:W-:Y:S05]  /*2260*/  @!P0 BRA `(.L_x_26) ;  /* 0x0000006c00248947 */ /* 0x002fea0003800000 */
.L_x_25:
[----:B------:R-:W-:Y:S01]  /*2270*/  UIADD3 UR9, UR12, 0x180, URZ ;  /* 0x000001800c097890 */ /* 0x000fe2000fffe03f */
[----:B------:R-:W-:Y:S01]  /*2280*/  WARPGROUP.ARRIVE ;  /* 0x00000000000079c5 */ /* 0x000fe20000000000 */
[----:B------:R-:W-:Y:S02]  /*2290*/  UIADD3 UR10, UR12, 0x2980, URZ ;  /* 0x000029800c0a7890 */ /* 0x000fe4000fffe03f */
[----:B------:R-:W-:Y:S02]  /*22a0*/  UISETP.NE.AND UP0, UPT, UR7, URZ, UPT ;  /* 0x0000003f0700728c */ /* 0x000fe4000bf05270 */
[----:B------:R-:W-:Y:S02]  /*22b0*/  USHF.R.U32.HI UR9, URZ, 0x4, UR9 ;  /* 0x000000043f097899 */ /* 0x000fe40008011609 */
[----:B------:R-:W-:Y:S02]  /*22c0*/  USHF.R.U32.HI UR10, URZ, 0x4, UR10 ;  /* 0x000000043f0a7899 */ /* 0x000fe4000801160a */
[----:B------:R-:W-:-:S02]  /*22d0*/  USEL UR8, UR8, URZ, !UP0 ;  /* 0x0000003f08087287 */ /* 0x000fc4000c000000 */
[----:B------:R-:W-:Y:S02]  /*22e0*/  ULOP3.LUT UR9, UR9, 0x3fff, URZ, 0xc0, !UPT ;  /* 0x00003fff09097892 */ /* 0x000fe4000f8ec03f */
[----:B------:R-:W-:Y:S02]  /*22f0*/  ULOP3.LUT UR10, UR10, 0x3fff, URZ, 0xc0, !UPT ;  /* 0x00003fff0a0a7892 */ /* 0x000fe4000f8ec03f */
[----:B------:R-:W-:Y:S02]  /*2300*/  UISETP.NE.U32.AND UP0, UPT, UR8, URZ, UPT ;  /* 0x0000003f0800728c */ /* 0x000fe4000bf05070 */
[----:B------:R-:W-:Y:S02]  /*2310*/  ULOP3.LUT UR8, UR9, 0x10000, URZ, 0xfc, !UPT ;  /* 0x0001000009087892 */ /* 0x000fe4000f8efc3f */
[----:B------:R-:W-:Y:S02]  /*2320*/  ULOP3.LUT UR10, UR10, 0x10000, URZ, 0xfc, !UPT ;  /* 0x000100000a0a7892 */ /* 0x000fe4000f8efc3f */
[----:B------:R-:W-:-:S02]  /*2330*/  ULEA UR8, UR17, UR8, 0x7 ;  /* 0x0000000811087291 */ /* 0x000fc4000f8e383f */
[----:B------:R-:W-:Y:S01]  /*2340*/  ULEA UR10, UR17, UR10, 0x8 ;  /* 0x0000000a110a7291 */ /* 0x000fe2000f8e403f */
[----:B------:R-:W-:Y:S01]  /*2350*/  UMOV UR9, 0xc0000010 ;  /* 0xc000001000097882 */ /* 0x000fe20000000000 */
[----:B------:R-:W-:Y:S01]  /*2360*/  UMOV UR11, 0xc0000010 ;  /* 0xc0000010000b7882 */ /* 0x000fe20000000000 */
[----:B------:R-:W-:-:S06]  /*2370*/  UIADD3 UR6, UR6, 0x1, URZ ;  /* 0x0000000106067890 */ /* 0x000fcc000fffe03f */
[----:B------:R-:W-:Y:S01]  /*2380*/  QGMMA.64x128x32.F32.E5M2.E5M2 R24, gdesc[UR8], R24, UP0, gsb0 ;  /* 0x01e00000081879f3 */ /* 0x000fe2000b803818 */
[----:B------:R-:W-:-:S04]  /*2390*/  UISETP.NE.AND UP0, UPT, UR6, UR24, UPT ;  /* 0x000000180600728c */ /* 0x000fc8000bf05270 */
[----:B------:R-:W-:-:S06]  /*23a0*/  USEL UR7, URZ, 0x1, UP0 ;  /* 0x000000013f077887 */ /* 0x000fcc0008000000 */
[----:B------:R-:W-:Y:S01]  /*23b0*/  ISETP.NE.AND P0, PT, RZ, UR7, PT ;  /* 0x00000007ff007c0c */ /* 0x000fe2000bf05270 */
[----:B------:R-:W-:-:S12]  /*23c0*/  WARPGROUP.DEPBAR.LE gsb0, 0x1 ;  /* 0x00008000000079c5 */ /* 0x000fd80000010100 */
[----:B------:R-:W-:Y:S05]  /*23d0*/  @!P0 BRA `(.L_x_27) ;  /* 0x0000000400088947 */ /* 0x000fea0003800000 */
[----:B------:R-:W-:Y:S02]  /*23e0*/  WARPGROUP.DEPBAR.LE gsb0, 0x0 ;  /* 0x00008000000079c5 */ /* 0x000fe40000010000 */
[----:B------:R-:W-:-:S01]  /*23f0*/  FADD R149, R24, R149 ;  /* 0x0000009518957221 */ /* 0x000fc20000000000 */
[----:B------:R-:W-:Y:S01]  /*2400*/  FADD R144, R25, R144 ;  /* 0x0000009019907221 */ /* 0x000fe20000000000 */
        /* <DEDUP_REMOVED lines=62> */
[----:B------:R-:W-:-:S06]  /*27f0*/  UMOV UR6, URZ ;  /* 0x0000003f00067c82 */ /* 0x000fcc0008000000 */
.L_x_27:
[----:B------:R-:W-:Y:S05]  /*2800*/  @!P1 BRA `(.L_x_28) ;  /* 0x0000000000049947 */ /* 0x000fea0003800000 */
[----:B------:R-:W-:Y:S01]  /*2810*/  BPT.TRAP 0x1 ;  /* 0x000000040000795c */ /* 0x000fe20000300000 */
.L_x_28:
[----:B------:R-:W-:Y:S01]  /*2820*/  ULEA UR8, UR20, UR12, 0x3 ;  /* 0x0000000c14087291 */ /* 0x000fe2000f8e183f */
[----:B------:R-:W-:-:S03]  /*2830*/  ISETP.GT.U32.AND P0, PT, R7, 0x1, PT ;  /* 0x000000010700780c */ /* 0x000fc60003f04070 */
[----:B------:R-:W-:-:S04]  /*2840*/  UIADD3 UR8, UR8, 0x28, URZ ;  /* 0x0000002808087890 */ /* 0x000fc8000fffe03f */
[----:B------:R-:W-:-:S09]  /*2850*/  UPRMT UR8, URZ, 0x654, UR8 ;  /* 0x000006543f087896 */ /* 0x000fd20008000008 */
[----:B------:R-:W-:Y:S01]  /*2860*/  SYNCS.ARRIVE.TRANS64.RED.A1T0 RZ, [UR8], RZ ;  /* 0x000000ffffff79a7 */ /* 0x000fe20008100408 */
[----:B------:R-:W-:Y:S05]  /*2870*/  @P0 BRA `(.L_x_29) ;  /* 0x0000000000040947 */ /* 0x000fea0003800000 */
[----:B------:R-:W-:Y:S01]  /*2880*/  BPT.TRAP 0x1 ;  /* 0x000000040000795c */ /* 0x000fe20000300000 */
.L_x_29:
[----:B------:R-:W-:Y:S01]  /*2890*/  UIADD3 UR17, UR17, 0x1, URZ ;  /* 0x0000000111117890 */ /* 0x000fe2000fffe03f */
[C---:B------:R-:W-:Y:S01]  /*28a0*/  ISETP.GT.AND P0, PT, R16.reuse, 0x1, PT ;  /* 0x000000011000780c */ /* 0x040fe20003f04270 */
[----:B------:R-:W-:Y:S01]  /*28b0*/  UIADD3 UR20, UR20, 0x1, URZ ;  /* 0x0000000114147890 */ /* 0x000fe2000fffe03f */
[----:B------:R-:W-:Y:S01]  /*28c0*/  VIADD R16, R16, 0xffffffff ;  /* 0xffffffff10107836 */ /* 0x000fe20000000000 */
[----:B------:R-:W-:Y:S02]  /*28d0*/  UISETP.NE.AND UP0, UPT, UR17, 0x5, UPT ;  /* 0x000000051100788c */ /* 0x000fe4000bf05270 */
[----:B------:R-:W-:Y:S02]  /*28e0*/  UISETP.NE.AND UP1, UPT, UR20, 0x5, UPT ;  /* 0x000000051400788c */ /* 0x000fe4000bf25270 */
[----:B------:R-:W-:Y:S02]  /*28f0*/  USEL UR8, URZ, 0x1, UP0 ;  /* 0x000000013f087887 */ /* 0x000fe40008000000 */
[----:B------:R-:W-:-:S02]  /*2900*/  USEL UR17, UR17, URZ, UP0 ;  /* 0x0000003f11117287 */ /* 0x000fc40008000000 */
[----:B------:R-:W-:Y:S02]  /*2910*/  USEL UR20, UR20, URZ, UP1 ;  /* 0x0000003f14147287 */ /* 0x000fe40008800000 */
[----:B------:R-:W-:Y:S01]  /*2920*/  LOP3.LUT R19, R19, UR8, RZ, 0x3c, !PT ;  /* 0x0000000813137c12 */ /* 0x000fe2000f8e3cff */
[----:B------:R-:W-:Y:S01]  /*2930*/  UMOV UR8, 0x1 ;  /* 0x0000000100087882 */ /* 0x000fe20000000000 */
[----:B------:R-:W-:Y:S08]  /*2940*/  @P0 BRA `(.L_x_30) ;  /* 0xfffffff8001c0947 */ /* 0x000ff0000383ffff */
.L_x_22:
[----:B------:R-:W-:Y:S01]  /*2950*/  UISETP.NE.AND UP0, UPT, UR6, URZ, UPT ;  /* 0x0000003f0600728c */ /* 0x000fe2000bf05270 */
[----:B01----:R-:W0:Y:S01]  /*2960*/  LDC R16, c[0x0][0x28c] ;  /* 0x0000a300ff107b82 */ /* 0x003e220000000800 */
[----:B------:R-:W-:Y:S02]  /*2970*/  IMAD.U32 R17, RZ, RZ, UR23 ;  /* 0x00000017ff117e24 */ /* 0x000fe4000f8e00ff */
[----:B------:R-:W-:-:S06]  /*2980*/  USEL UR6, URZ, 0x1, !UP0 ;  /* 0x000000013f067887 */ /* 0x000fcc000c000000 */
[----:B------:R-:W-:-:S13]  /*2990*/  ISETP.NE.AND P0, PT, RZ, UR6, PT ;  /* 0x00000006ff007c0c */ /* 0x000fda000bf05270 */
[----:B------:R-:W-:Y:S05]  /*29a0*/  @!P0 BRA `(.L_x_31) ;  /* 0x0000000400048947 */ /* 0x000fea0003800000 */
[----:B------:R-:W-:Y:S02]  /*29b0*/  WARPGROUP.DEPBAR.LE gsb0, 0x0 ;  /* 0x00008000000079c5 */ /* 0x000fe40000010000 */
[----:B------:R-:W-:Y:S01]  /*29c0*/  FADD R149, R24, R149 ;  /* 0x0000009518957221 */ /* 0x000fe20000000000 */
        /* <DEDUP_REMOVED lines=62> */
[----:B------:R-:W-:-:S07]  /*2db0*/  FADD R22, R22, R87 ;  /* 0x0000005716167221 */ /* 0x000fce0000000000 */
.L_x_31:
[----:B0-----:R-:W-:Y:S01]  /*2dc0*/  ISETP.GE.AND P0, PT, R16, 0x1, PT ;  /* 0x000000011000780c */ /* 0x001fe20003f06270 */
[----:B------:R0:W-:Y:S01]  /*2dd0*/  SYNCS.ARRIVE.TRANS64.A1T0 RZ, [R17+UR22], RZ ;  /* 0x000000ff11ff79a7 */ /* 0x0001e20008100016 */
[----:B------:R-:W-:-:S11]  /*2de0*/  WARPGROUP.DEPBAR.LE gsb0, 0x0 ;  /* 0x00008000000079c5 */ /* 0x000fd60000010000 */
[----:B------:R-:W-:Y:S05]  /*2df0*/  @!P0 BRA `(.L_x_32) ;  /* 0x0000000000388947 */ /* 0x000fea0003800000 */
[----:B------:R-:W-:-:S13]  /*2e00*/  ISETP.NE.AND P0, PT, R146, 0x3, PT ;  /* 0x000000039200780c */ /* 0x000fda0003f05270 */
[----:B------:R-:W-:Y:S05]  /*2e10*/  @!P0 BRA `(.L_x_33) ;  /* 0x0000000000048947 */ /* 0x000fea0003800000 */
[----:B------:R-:W-:Y:S01]  /*2e20*/  BPT.TRAP 0x1 ;  /* 0x000000040000795c */ /* 0x000fe20000300000 */
.L_x_33:
[----:B------:R-:W-:Y:S01]  /*2e30*/  UIADD3 UR8, UR14, UR4, URZ ;  /* 0x000000040e087290 */ /* 0x000fe2000fffe03f */
[----:B------:R-:W-:-:S03]  /*2e40*/  ISETP.GT.U32.AND P0, PT, R7, 0x1, PT ;  /* 0x000000010700780c */ /* 0x000fc60003f04070 */
[----:B------:R-:W-:-:S04]  /*2e50*/  UIMAD.WIDE.U32 UR6, UR8, -0x33333333, URZ ;  /* 0xcccccccd080678a5 */ /* 0x000fc8000f8e003f */
[----:B------:R-:W-:-:S04]  /*2e60*/  USHF.R.U32.HI UR6, URZ, 0x2, UR7 ;  /* 0x000000023f067899 */ /* 0x000fc80008011607 */
[----:B------:R-:W-:-:S04]  /*2e70*/  UIMAD UR8, UR6, -0x5, UR8 ;  /* 0xfffffffb060878a4 */ /* 0x000fc8000f8e0208 */
[----:B------:R-:W-:-:S04]  /*2e80*/  ULEA UR8, UR8, UR12, 0x3 ;  /* 0x0000000c08087291 */ /* 0x000fc8000f8e183f */
[----:B------:R-:W-:-:S04]  /*2e90*/  UIADD3 UR8, UR8, 0x28, URZ ;  /* 0x0000002808087890 */ /* 0x000fc8000fffe03f */
[----:B------:R-:W-:-:S09]  /*2ea0*/  UPRMT UR8, URZ, 0x654, UR8 ;  /* 0x000006543f087896 */ /* 0x000fd20008000008 */
[----:B------:R-:W-:Y:S01]  /*2eb0*/  SYNCS.ARRIVE.TRANS64.RED.A1T0 RZ, [UR8], RZ ;  /* 0x000000ffffff79a7 */ /* 0x000fe20008100408 */
[----:B------:R-:W-:Y:S05]  /*2ec0*/  @P0 BRA `(.L_x_32) ;  /* 0x0000000000040947 */ /* 0x000fea0003800000 */
[----:B------:R-:W-:Y:S01]  /*2ed0*/  BPT.TRAP 0x1 ;  /* 0x000000040000795c */ /* 0x000fe20000300000 */
.L_x_32:
[----:B------:R-:W-:Y:S01]  /*2ee0*/  SHF.L.U32 R16, R148, 0x1f, RZ ;  /* 0x0000001f94107819 */ /* 0x000fe200000006ff */
[----:B------:R-:W-:Y:S01]  /*2ef0*/  UIADD3 UR4, UR21, UR4, URZ ;  /* 0x0000000415047290 */ /* 0x000fe2000fffe03f */
[----:B------:R-:W1:Y:S01]  /*2f00*/  LDC R32, c[0x0][0x288] ;  /* 0x0000a200ff207b82 */ /* 0x000e620000000800 */
[----:B------:R-:W-:Y:S01]  /*2f10*/  UISETP.GE.U32.AND UP1, UPT, UR21, 0x5, UPT ;  /* 0x000000051500788c */ /* 0x000fe2000bf26070 */
[----:B------:R-:W-:Y:S01]  /*2f20*/  IMAD.SHL.U32 R26, R11, 0x2, RZ ;  /* 0x000000020b1a7824 */ /* 0x000fe200078e00ff */
[----:B------:R-:W-:Y:S02]  /*2f30*/  UISETP.GT.U32.AND UP0, UPT, UR4, 0x4, UPT ;  /* 0x000000040400788c */ /* 0x000fe4000bf04070 */
[----:B------:R-:W-:Y:S02]  /*2f40*/  UIMAD.WIDE.U32 UR6, UR4, -0x33333333, URZ ;  /* 0xcccccccd040678a5 */ /* 0x000fe4000f8e003f */
[----:B------:R-:W-:Y:S01]  /*2f50*/  UISETP.LT.U32.AND UP0, UPT, UR21, 0x5, UP0 ;  /* 0x000000051500788c */ /* 0x000fe20008701070 */
[----:B------:R-:W2:Y:S01]  /*2f60*/  SYNCS.PHASECHK.TRANS64.TRYWAIT P0, [UR15+0x8], R16 ;  /* 0x00000810ff0075a7 */ /* 0x000ea2000800014f */
[----:B------:R-:W-:Y:S01]  /*2f70*/  USHF.R.U32.HI UR6, URZ, 0x2, UR7 ;  /* 0x000000023f067899 */ /* 0x000fe20008011607 */
[----:B------:R-:W-:Y:S01]  /*2f80*/  SHF.R.S32.HI R27, RZ, 0x1f, R26 ;  /* 0x0000001fff1b7819 */ /* 0x000fe2000001141a */
[----:B------:R-:W-:-:S02]  /*2f90*/  USEL UR8, URZ, 0x1, !UP0 ;  /* 0x000000013f087887 */ /* 0x000fc4000c000000 */
[----:B------:R-:W-:Y:S02]  /*2fa0*/  UIMAD UR4, UR6, -0x5, UR4 ;  /* 0xfffffffb060478a4 */ /* 0x000fe4000f8e0204 */
[----:B------:R-:W-:-:S04]  /*2fb0*/  ULOP3.LUT UR5, UR5, UR8, URZ, 0x3c, !UPT ;  /* 0x0000000805057292 */ /* 0x000fc8000f8e3c3f */
[----:B------:R-:W-:Y:S01]  /*2fc0*/  @UP1 ULOP3.LUT UR5, UR5, 0x1, UR6, 0x78, !UPT ;  /* 0x0000000105051892 */ /* 0x000fe2000f8e7806 */
[----:B-12---:R-:W-:Y:S11]  /*2fd0*/  @!P0 BRA `(.L_x_34) ;  /* 0x0000005c00e08947 */ /* 0x006ff60003800000 */
.L_x_193:
[----:B------:R-:W-:Y:S01]  /*2fe0*/  IMAD.SHL.U32 R28, R6, 0x40, RZ ;  /* 0x00000040061c7824 */ /* 0x000fe200078e00ff */
[----:B------:R-:W-:Y:S01]  /*2ff0*/  ULDC UR8, c[0x0][0x284] ;  /* 0x0000a10000087ab9 */ /* 0x000fe20000000800 */
[----:B------:R-:W-:Y:S01]  /*3000*/  IMAD.SHL.U32 R29, R5, 0x80, RZ ;  /* 0x00000080051d7824 */ /* 0x000fe200078e00ff */
[----:B------:R-:W-:Y:S01]  /*3010*/  SHF.R.S32.HI R34, RZ, 0x1f, R4 ;  /* 0x0000001fff227819 */ /* 0x000fe20000011404 */
[----:B------:R-:W-:Y:S01]  /*3020*/  ULDC.64 UR6, c[0x0][0x5d0] ;  /* 0x0001740000067ab9 */ /* 0x000fe20000000a00 */
[----:B------:R-:W-:Y:S01]  /*3030*/  ISETP.GE.AND P0, PT, R28, UR8, PT ;  /* 0x000000081c007c0c */ /* 0x000fe2000bf06270 */
[----:B0-----:R-:W-:Y:S01]  /*3040*/  IMAD.WIDE.U32 R16, R4, UR6, R26 ;  /* 0x0000000604107c25 */ /* 0x001fe2000f8e001a */
[----:B------:R-:W-:Y:S02]  /*3050*/  SHF.R.S32.HI R33, RZ, 0x1f, R29 ;  /* 0x0000001fff217819 */ /* 0x000fe4000001141d */
[C---:B------:R-:W-:Y:S01]  /*3060*/  ISETP.GE.OR P0, PT, R29.reuse, R32, P0 ;  /* 0x000000201d00720c */ /* 0x040fe20000706670 */
[----:B------:R-:W-:Y:S01]  /*3070*/  IMAD R5, R34, UR6, RZ ;  /* 0x0000000622057c24 */ /* 0x000fe2000f8e02ff */
[----:B------:R-:W-:-:S03]  /*3080*/  IADD3 R16, P1, R29, R16, RZ ;  /* 0x000000101d107210 */ /* 0x000fc60007f3e0ff */
[----:B------:R-:W-:-:S05]  /*3090*/  IMAD R5, R4, UR7, R5 ;  /* 0x0000000704057c24 */ /* 0x000fca000f8e0205 */
[----:B------:R-:W-:-:S03]  /*30a0*/  IADD3.X R17, R33, R17, R5, P1, !PT ;  /* 0x0000001121117210 */ /* 0x000fc60000ffe405 */
[----:B------:R-:W-:Y:S05]  /*30b0*/  @P0 BRA `(.L_x_35) ;  /* 0x0000004400b80947 */ /* 0x000fea0003800000 */
[----:B------:R-:W0:Y:S01]  /*30c0*/  LDC.64 R30, c[0x0][0x5c8] ;  /* 0x00017200ff1e7b82 */ /* 0x000e220000000a00 */
[----:B------:R-:W-:Y:S01]  /*30d0*/  IMAD.WIDE R24, R6, 0x40, R14 ;  /* 0x0000004006187825 */ /* 0x000fe200078e020e */
[----:B------:R-:W-:Y:S01]  /*30e0*/  ULDC.64 UR6, c[0x0][0x5c0] ;  /* 0x0001700000067ab9 */ /* 0x000fe20000000a00 */
[----:B------:R-:W-:Y:S02]  /*30f0*/  BSSY B0, `(.L_x_35) ;  /* 0x000046a000007945 */ /* 0x000fe40003800000 */
[----:B------:R-:W-:-:S04]  /*3100*/  IMAD R6, R11, -0x2, R32 ;  /* 0xfffffffe0b067824 */ /* 0x000fc800078e0220 */
[----:B------:R-:W-:Y:S02]  /*3110*/  IMAD.IADD R6, R6, 0x1, -R29 ;  /* 0x0000000106067824 */ /* 0x000fe400078e0a1d */
[-C--:B0-----:R-:W-:Y:S02]  /*3120*/  IMAD R5, R25, R30.reuse, RZ ;  /* 0x0000001e19057224 */ /* 0x081fe400078e02ff */
[----:B------:R-:W-:-:S04]  /*3130*/  IMAD.WIDE.U32 R16, R24, R30, R16 ;  /* 0x0000001e18107225 */ /* 0x000fc800078e0010 */
[----:B------:R-:W-:Y:S01]  /*3140*/  IMAD R19, R24, R31, R5 ;  /* 0x0000001f18137224 */ /* 0x000fe200078e0205 */
[----:B------:R-:W-:Y:S02]  /*3150*/  LEA R5, P0, R30, R16, 0x3 ;  /* 0x000000101e057211 */ /* 0x000fe400078018ff */
[----:B------:R-:W-:Y:S01]  /*3160*/  IADD3 R18, P1, R16, UR6, RZ ;  /* 0x0000000610127c10 */ /* 0x000fe2000ff3e0ff */
[----:B------:R-:W-:Y:S01]  /*3170*/  IMAD.IADD R19, R17, 0x1, R19 ;  /* 0x0000000111137824 */ /* 0x000fe200078e0213 */
[----:B------:R-:W-:-:S04]  /*3180*/  IADD3 R16, P3, R5, UR6, RZ ;  /* 0x0000000605107c10 */ /* 0x000fc8000ff7e0ff */
[----:B------:R-:W-:Y:S01]  /*3190*/  LEA.HI.X R5, R30, R19, R31, 0x3, P0 ;  /* 0x000000131e057211 */ /* 0x000fe200000f1c1f */
[----:B------:R-:W-:Y:S01]  /*31a0*/  IMAD.IADD R30, R13, 0x1, -R28 ;  /* 0x000000010d1e7824 */ /* 0x000fe200078e0a1c */
[----:B-----5:R-:W-:Y:S02]  /*31b0*/  FSETP.NEU.AND P0, PT, R12, RZ, PT ;  /* 0x000000ff0c00720b */ /* 0x020fe40003f0d000 */
[----:B------:R-:W-:Y:S02]  /*31c0*/  IADD3.X R19, R19, UR7, RZ, P1, !PT ;  /* 0x0000000713137c10 */ /* 0x000fe40008ffe4ff */
[----:B------:R-:W-:-:S09]  /*31d0*/  IADD3.X R17, R5, UR7, RZ, P3, !PT ;  /* 0x0000000705117c10 */ /* 0x000fd20009ffe4ff */
[----:B------:R-:W-:Y:S05]  /*31e0*/  @!P0 BRA `(.L_x_36) ;  /* 0x0000003400608947 */ /* 0x000fea0003800000 */
[----:B------:R-:W-:Y:S01]  /*31f0*/  ULDC.64 UR6, c[0x0][0x5b8] ;  /* 0x00016e0000067ab9 */ /* 0x000fe20000000a00 */
[----:B------:R-:W-:Y:S01]  /*3200*/  ULDC.64 UR8, c[0x0][0x5a8] ;  /* 0x00016a0000087ab9 */ /* 0x000fe20000000a00 */
[----:B------:R-:W-:Y:S01]  /*3210*/  IMAD.WIDE.U32 R26, R4, UR6, R26 ;  /* 0x00000006041a7c25 */ /* 0x000fe2000f8e001a */
[----:B------:R-:W-:Y:S01]  /*3220*/  BSSY B1, `(.L_x_37) ;  /* 0x0000010000017945 */ /* 0x000fe20003800000 */
[----:B------:R-:W-:Y:S02]  /*3230*/  PRMT R28, RZ, 0x7610, R28 ;  /* 0x00007610ff1c7816 */ /* 0x000fe4000000001c */
[----:B------:R-:W-:Y:S01]  /*3240*/  IMAD R5, R34, UR6, RZ ;  /* 0x0000000622057c24 */ /* 0x000fe2000f8e02ff */
[----:B------:R-:W-:-:S03]  /*3250*/  IADD3 R26, P0, R29, R26, RZ ;  /* 0x0000001a1d1a7210 */ /* 0x000fc60007f1e0ff */
[----:B------:R-:W-:Y:S01]  /*3260*/  IMAD R5, R4, UR7, R5 ;  /* 0x0000000704057c24 */ /* 0x000fe2000f8e0205 */
[----:B------:R-:W-:Y:S02]  /*3270*/  ULDC.64 UR6, c[0x0][0x5b0] ;  /* 0x00016c0000067ab9 */ /* 0x000fe40000000a00 */
[----:B------:R-:W-:Y:S02]  /*3280*/  IMAD R29, R25, UR6, RZ ;  /* 0x00000006191d7c24 */ /* 0x000fe4000f8e02ff */
[----:B------:R-:W-:Y:S02]  /*3290*/  IADD3.X R27, R33, R27, R5, P0, !PT ;  /* 0x0000001b211b7210 */ /* 0x000fe400007fe405 */
[----:B------:R-:W-:Y:S01]  /*32a0*/  ISETP.GE.AND P0, PT, R30, 0x1, PT ;  /* 0x000000011e00780c */ /* 0x000fe20003f06270 */
[C---:B------:R-:W-:Y:S02]  /*32b0*/  IMAD R29, R24.reuse, UR7, R29 ;  /* 0x00000007181d7c24 */ /* 0x040fe4000f8e021d */
[----:B------:R-:W-:Y:S01]  /*32c0*/  IMAD.WIDE.U32 R4, R24, UR6, R26 ;  /* 0x0000000618047c25 */ /* 0x000fe2000f8e001a */
[----:B------:R-:W-:-:S02]  /*32d0*/  ISETP.LT.OR P4, PT, R6, 0x1, !P0 ;  /* 0x000000010600780c */ /* 0x000fc40004781670 */
[----:B------:R-:W-:-:S04]  /*32e0*/  IADD3 R4, P1, R4, UR8, RZ ;  /* 0x0000000804047c10 */ /* 0x000fc8000ff3e0ff */
[----:B------:R-:W-:-:S07]  /*32f0*/  IADD3.X R5, R5, UR9, R29, P1, !PT ;  /* 0x0000000905057c10 */ /* 0x000fce0008ffe41d */
[----:B------:R-:W-:Y:S05]  /*3300*/  @P4 BRA `(.L_x_38) ;  /* 0x0000000000044947 */ /* 0x000fea0003800000 */
[----:B------:R0:W5:Y:S02]  /*3310*/  LDG.E.U8 R28, desc[UR18][R4.64] ;  /* 0x00000012041c7981 */ /* 0x000164000c1e1100 */
.L_x_38:
[----:B------:R-:W-:Y:S05]  /*3320*/  BSYNC B1 ;  /* 0x0000000000017941 */ /* 0x000fea0003800000 */
.L_x_37:
[----:B-----5:R-:W-:Y:S01]  /*3330*/  LOP3.LUT R28, R28, 0xff, RZ, 0xc0, !PT ;  /* 0x000000ff1c1c7812 */ /* 0x020fe200078ec0ff */
[----:B------:R-:W-:Y:S01]  /*3340*/  BSSY B1, `(.L_x_39) ;  /* 0x000000b000017945 */ /* 0x000fe20003800000 */
[----:B------:R-:W-:Y:S02]  /*3350*/  ISETP.LT.OR P3, PT, R6, 0x2, !P0 ;  /* 0x000000020600780c */ /* 0x000fe40004761670 */
[----:B------:R-:W-:-:S05]  /*3360*/  F2FP.F16.E5M2.UNPACK_B R28, R28 ;  /* 0x0000001cff1c723e */ /* 0x000fca00020004ff */
[----:B------:R-:W-:-:S05]  /*3370*/  HADD2.F32 R29, -RZ, R28.H0_H0 ;  /* 0x2000001cff1d7230 */ /* 0x000fca0000004100 */
[----:B------:R-:W-:-:S04]  /*3380*/  FMUL R28, R29, R12 ;  /* 0x0000000c1d1c7220 */ /* 0x000fc80000400000 */
[----:B------:R-:W-:-:S05]  /*3390*/  FFMA R28, R149, R10, R28 ;  /* 0x0000000a951c7223 */ /* 0x000fca000000001c */
[----:B------:R-:W-:Y:S02]  /*33a0*/  F2FP.SATFINITE.E5M2.F32.PACK_AB_MERGE_C R29, RZ, R28, RZ ;  /* 0x0000001cff1d723e */ /* 0x000fe400048060ff */
[----:B------:R-:W-:-:S03]  /*33b0*/  PRMT R28, RZ, 0x7610, R28 ;  /* 0x00007610ff1c7816 */ /* 0x000fc6000000001c */
[----:B------:R1:W-:Y:S01]  /*33c0*/  @!P4 STG.E.U8 desc[UR18][R18.64], R29 ;  /* 0x0000001d1200c986 */ /* 0x0003e2000c101112 */
[----:B------:R-:W-:Y:S05]  /*33d0*/  @P3 BRA `(.L_x_40) ;  /* 0x0000000000043947 */ /* 0x000fea0003800000 */
[----:B------:R2:W5:Y:S02]  /*33e0*/  LDG.E.U8 R28, desc[UR18][R4.64+0x1] ;  /* 0x00000112041c7981 */ /* 0x000564000c1e1100 */
.L_x_40:
[----:B------:R-:W-:Y:S05]  /*33f0*/  BSYNC B1 ;  /* 0x0000000000017941 */ /* 0x000fea0003800000 */
.L_x_39:
[----:B-----5:R-:W-:Y:S01]  /*3400*/  LOP3.LUT R28, R28, 0xff, RZ, 0xc0, !PT ;  /* 0x000000ff1c1c7812 */ /* 0x020fe200078ec0ff */
[----:B------:R-:W-:Y:S01]  /*3410*/  BSSY B1, `(.L_x_41) ;  /* 0x0000013000017945 */ /* 0x000fe20003800000 */
[----:B------:R-:W-:Y:S02]  /*3420*/  IADD3 R31, P1, R24, 0x8, RZ ;  /* 0x00000008181f7810 */ /* 0x000fe40007f3e0ff */
[----:B------:R-:W-:-:S03]  /*3430*/  F2FP.F16.E5M2.UNPACK_B R28, R28 ;  /* 0x0000001cff1c723e */ /* 0x000fc600020004ff */
[----:B------:R-:W-:Y:S01]  /*3440*/  IMAD.X R24, RZ, RZ, R25, P1 ;  /* 0x000000ffff187224 */ /* 0x000fe200008e0619 */
[----:B------:R-:W-:Y:S01]  /*3450*/  ISETP.GE.AND P1, PT, R30, 0x9, PT ;  /* 0x000000091e00780c */ /* 0x000fe20003f26270 */
[----:B-1----:R-:W-:Y:S02]  /*3460*/  HADD2.F32 R29, -RZ, R28.H0_H0 ;  /* 0x2000001cff1d7230 */ /* 0x002fe40000004100 */
[----:B------:R-:W-:Y:S01]  /*3470*/  IMAD R24, R24, UR6, RZ ;  /* 0x0000000618187c24 */ /* 0x000fe2000f8e02ff */
[----:B------:R-:W-:Y:S01]  /*3480*/  ISETP.LT.OR P5, PT, R6, 0x1, !P1 ;  /* 0x000000010600780c */ /* 0x000fe20004fa1670 */
[----:B------:R-:W-:-:S04]  /*3490*/  IMAD.WIDE.U32 R26, R31, UR6, R26 ;  /* 0x000000061f1a7c25 */ /* 0x000fc8000f8e001a */
[----:B------:R-:W-:Y:S01]  /*34a0*/  FMUL R29, R29, R12 ;  /* 0x0000000c1d1d7220 */ /* 0x000fe20000400000 */
[----:B------:R-:W-:-:S03]  /*34b0*/  IMAD R31, R31, UR7, R24 ;  /* 0x000000071f1f7c24 */ /* 0x000fc6000f8e0218 */
[----:B------:R-:W-:Y:S01]  /*34c0*/  FFMA R29, R144, R10, R29 ;  /* 0x0000000a901d7223 */ /* 0x000fe2000000001d */
[----:B------:R-:W-:Y:S02]  /*34d0*/  IADD3 R24, P4, R26, UR8, RZ ;  /* 0x000000081a187c10 */ /* 0x000fe4000ff9e0ff */
[----:B------:R-:W-:Y:S02]  /*34e0*/  PRMT R26, RZ, 0x7610, R26 ;  /* 0x00007610ff1a7816 */ /* 0x000fe4000000001a */
[----:B------:R-:W-:Y:S02]  /*34f0*/  F2FP.SATFINITE.E5M2.F32.PACK_AB_MERGE_C R29, RZ, R29, RZ ;  /* 0x0000001dff1d723e */ /* 0x000fe400048060ff */
[----:B------:R-:W-:-:S03]  /*3500*/  IADD3.X R25, R27, UR9, R31, P4, !PT ;  /* 0x000000091b197c10 */ /* 0x000fc6000a7fe41f */
[----:B------:R1:W-:Y:S01]  /*3510*/  @!P3 STG.E.U8 desc[UR18][R18.64+0x1], R29 ;  /* 0x0000011d1200b986 */ /* 0x0003e2000c101112 */
[----:B------:R-:W-:Y:S05]  /*3520*/  @P5 BRA `(.L_x_42) ;  /* 0x0000000000045947 */ /* 0x000fea0003800000 */
[----:B------:R3:W5:Y:S02]  /*3530*/  LDG.E.U8 R26, desc[UR18][R24.64] ;  /* 0x00000012181a7981 */ /* 0x000764000c1e1100 */
.L_x_42:
[----:B------:R-:W-:Y:S05]  /*3540*/  BSYNC B1 ;  /* 0x0000000000017941 */ /* 0x000fea0003800000 */
.L_x_41:
        /* <DEDUP_REMOVED lines=12> */
.L_x_44:
[----:B------:R-:W-:Y:S05]  /*3610*/  BSYNC B1 ;  /* 0x0000000000017941 */ /* 0x000fea0003800000 */
.L_x_43:
[----:B-----5:R-:W-:Y:S01]  /*3620*/  LOP3.LUT R26, R26, 0xff, RZ, 0xc0, !PT ;  /* 0x000000ff1a1a7812 */ /* 0x020fe200078ec0ff */
[----:B------:R-:W-:Y:S01]  /*3630*/  BSSY B1, `(.L_x_45) ;  /* 0x000000b000017945 */ /* 0x000fe20003800000 */
[----:B------:R-:W-:Y:S02]  /*3640*/  ISETP.LT.OR P4, PT, R6, 0x9, !P0 ;  /* 0x000000090600780c */ /* 0x000fe40004781670 */
[----:B------:R-:W-:-:S05]  /*3650*/  F2FP.F16.E5M2.UNPACK_B R26, R26 ;  /* 0x0000001aff1a723e */ /* 0x000fca00020004ff */
[----:B----4-:R-:W-:Y:S01]  /*3660*/  HADD2.F32 R27, -RZ, R26.H0_H0 ;  /* 0x2000001aff1b7230 */ /* 0x010fe20000004100 */
[----:B------:R-:W-:-:S04]  /*3670*/  PRMT R26, RZ, 0x7610, R26 ;  /* 0x00007610ff1a7816 */ /* 0x000fc8000000001a */
[----:B------:R-:W-:-:S04]  /*3680*/  FMUL R27, R27, R12 ;  /* 0x0000000c1b1b7220 */ /* 0x000fc80000400000 */
[----:B------:R-:W-:-:S05]  /*3690*/  FFMA R27, R142, R10, R27 ;  /* 0x0000000a8e1b7223 */ /* 0x000fca000000001b */
[----:B------:R-:W-:-:S05]  /*36a0*/  F2FP.SATFINITE.E5M2.F32.PACK_AB_MERGE_C R27, RZ, R27, RZ ;  /* 0x0000001bff1b723e */ /* 0x000fca00048060ff */
[----:B------:R4:W-:Y:S01]  /*36b0*/  @!P3 STG.E.U8 desc[UR18][R16.64+0x1], R27 ;  /* 0x0000011b1000b986 */ /* 0x0009e2000c101112 */
[----:B------:R-:W-:Y:S05]  /*36c0*/  @P4 BRA `(.L_x_46) ;  /* 0x0000000000044947 */ /* 0x000fea0003800000 */
[----:B------:R0:W5:Y:S02]  /*36d0*/  LDG.E.U8 R26, desc[UR18][R4.64+0x8] ;  /* 0x00000812041a7981 */ /* 0x000164000c1e1100 */
.L_x_46:
[----:B------:R-:W-:Y:S05]  /*36e0*/  BSYNC B1 ;  /* 0x0000000000017941 */ /* 0x000fea0003800000 */
.L_x_45:
[----:B-----5:R-:W-:Y:S01]  /*36f0*/  LOP3.LUT R26, R26, 0xff, RZ, 0xc0, !PT ;  /* 0x000000ff1a1a7812 */ /* 0x020fe200078ec0ff */
[----:B------:R-:W-:Y:S01]  /*3700*/  BSSY B1, `(.L_x_47) ;  /* 0x000000b000017945 */ /* 0x000fe20003800000 */
[----:B------:R-:W-:Y:S02]  /*3710*/  ISETP.LT.OR P3, PT, R6, 0xa, !P0 ;  /* 0x0000000a0600780c */ /* 0x000fe40004761670 */
[----:B------:R-:W-:-:S05]  /*3720*/  F2FP.F16.E5M2.UNPACK_B R26, R26 ;  /* 0x0000001aff1a723e */ /* 0x000fca00020004ff */
[----:B----4-:R-:W-:-:S05]  /*3730*/  HADD2.F32 R27, -RZ, R26.H0_H0 ;  /* 0x2000001aff1b7230 */ /* 0x010fca0000004100 */
[----:B------:R-:W-:-:S04]  /*3740*/  FMUL R26, R27, R12 ;  /* 0x0000000c1b1a7220 */ /* 0x000fc80000400000 */
[----:B------:R-:W-:-:S05]  /*3750*/  FFMA R26, R145, R10, R26 ;  /* 0x0000000a911a7223 */ /* 0x000fca000000001a */
[----:B------:R-:W-:Y:S02]  /*3760*/  F2FP.SATFINITE.E5M2.F32.PACK_AB_MERGE_C R27, RZ, R26, RZ ;  /* 0x0000001aff1b723e */ /* 0x000fe400048060ff */
[----:B------:R-:W-:-:S03]  /*3770*/  PRMT R26, RZ, 0x7610, R26 ;  /* 0x00007610ff1a7816 */ /* 0x000fc6000000001a */
[----:B------:R4:W-:Y:S01]  /*3780*/  @!P4 STG.E.U8 desc[UR18][R18.64+0x8], R27 ;  /* 0x0000081b1200c986 */ /* 0x0009e2000c101112 */
[----:B------:R-:W-:Y:S05]  /*3790*/  @P3 BRA `(.L_x_48) ;  /* 0x0000000000043947 */ /* 0x000fea0003800000 */
[----:B------:R0:W5:Y:S02]  /*37a0*/  LDG.E.U8 R26, desc[UR18][R4.64+0x9] ;  /* 0x00000912041a7981 */ /* 0x000164000c1e1100 */
.L_x_48:
[----:B------:R-:W-:Y:S05]  /*37b0*/  BSYNC B1 ;  /* 0x0000000000017941 */ /* 0x000fea0003800000 */
.L_x_47:
        /* <DEDUP_REMOVED lines=12> */
.L_x_50:
[----:B------:R-:W-:Y:S05]  /*3880*/  BSYNC B1 ;  /* 0x0000000000017941 */ /* 0x000fea0003800000 */
.L_x_49:
        /* <DEDUP_REMOVED lines=12> */
.L_x_52:
[----:B------:R-:W-:Y:S05]  /*3950*/  BSYNC B1 ;  /* 0x0000000000017941 */ /* 0x000fea0003800000 */
.L_x_51:
        /* <DEDUP_REMOVED lines=12> */
.L_x_54:
[----:B------:R-:W-:Y:S05]  /*3a20*/  BSYNC B1 ;  /* 0x0000000000017941 */ /* 0x000fea0003800000 */
.L_x_53:
        /* <DEDUP_REMOVED lines=12> */
.L_x_56:
[----:B------:R-:W-:Y:S05]  /*3af0*/  BSYNC B1 ;  /* 0x0000000000017941 */ /* 0x000fea0003800000 */
.L_x_55:
        /* <DEDUP_REMOVED lines=12> */
.L_x_58:
[----:B------:R-:W-:Y:S05]  /*3bc0*/  BSYNC B1 ;  /* 0x0000000000017941 */ /* 0x000fea0003800000 */
.L_x_57:
        /* <DEDUP_REMOVED lines=12> */
.L_x_60:
[----:B------:R-:W-:Y:S05]  /*3c90*/  BSYNC B1 ;  /* 0x0000000000017941 */ /* 0x000fea0003800000 */
.L_x_59:
        /* <DEDUP_REMOVED lines=12> */
.L_x_62:
[----:B------:R-:W-:Y:S05]  /*3d60*/  BSYNC B1 ;  /* 0x0000000000017941 */ /* 0x000fea0003800000 */
.L_x_61:
        /* <DEDUP_REMOVED lines=12> */
.L_x_64:
[----:B------:R-:W-:Y:S05]  /*3e30*/  BSYNC B1 ;  /* 0x0000000000017941 */ /* 0x000fea0003800000 */
.L_x_63:
        /* <DEDUP_REMOVED lines=12> */
.L_x_66:
[----:B------:R-:W-:Y:S05]  /*3f00*/  BSYNC B1 ;  /* 0x0000000000017941 */ /* 0x000fea0003800000 */
.L_x_65:
        /* <DEDUP_REMOVED lines=12> */
.L_x_68:
[----:B------:R-:W-:Y:S05]  /*3fd0*/  BSYNC B1 ;  /* 0x0000000000017941 */ /* 0x000fea0003800000 */
.L_x_67:
        /* <DEDUP_REMOVED lines=12> */
.L_x_70:
[----:B------:R-:W-:Y:S05]  /*40a0*/  BSYNC B1 ;  /* 0x0000000000017941 */ /* 0x000fea0003800000 */
.L_x_69:
        /* <DEDUP_REMOVED lines=12> */
.L_x_72:
[----:B------:R-:W-:Y:S05]  /*4170*/  BSYNC B1 ;  /* 0x0000000000017941 */ /* 0x000fea0003800000 */
.L_x_71:
        /* <DEDUP_REMOVED lines=12> */
.L_x_74:
[----:B------:R-:W-:Y:S05]  /*4240*/  BSYNC B1 ;  /* 0x0000000000017941 */ /* 0x000fea0003800000 */
.L_x_73:
        /* <DEDUP_REMOVED lines=12> */
.L_x_76:
[----:B------:R-:W-:Y:S05]  /*4310*/  BSYNC B1 ;  /* 0x0000000000017941 */ /* 0x000fea0003800000 */
.L_x_75:
        /* <DEDUP_REMOVED lines=12> */
.L_x_78:
[----:B------:R-:W-:Y:S05]  /*43e0*/  BSYNC B1 ;  /* 0x0000000000017941 */ /* 0x000fea0003800000 */
.L_x_77:
        /* <DEDUP_REMOVED lines=12> */
.L_x_80:
[----:B------:R-:W-:Y:S05]  /*44b0*/  BSYNC B1 ;  /* 0x0000000000017941 */ /* 0x000fea0003800000 */
.L_x_79:
        /* <DEDUP_REMOVED lines=12> */
.L_x_82:
[----:B------:R-:W-:Y:S05]  /*4580*/  BSYNC B1 ;  /* 0x0000000000017941 */ /* 0x000fea0003800000 */
.L_x_81:
        /* <DEDUP_REMOVED lines=12> */
.L_x_84:
[----:B------:R-:W-:Y:S05]  /*4650*/  BSYNC B1 ;  /* 0x0000000000017941 */ /* 0x000fea0003800000 */
.L_x_83:
        /* <DEDUP_REMOVED lines=12> */
.L_x_86:
[----:B------:R-:W-:Y:S05]  /*4720*/  BSYNC B1 ;  /* 0x0000000000017941 */ /* 0x000fea0003800000 */
.L_x_85:
        /* <DEDUP_REMOVED lines=12> */
.L_x_88:
[----:B------:R-:W-:Y:S05]  /*47f0*/  BSYNC B1 ;  /* 0x0000000000017941 */ /* 0x000fea0003800000 */
.L_x_87:
        /* <DEDUP_REMOVED lines=12> */
.L_x_90:
[----:B------:R-:W-:Y:S05]  /*48c0*/  BSYNC B1 ;  /* 0x0000000000017941 */ /* 0x000fea0003800000 */
.L_x_89:
        /* <DEDUP_REMOVED lines=12> */
.L_x_92:
[----:B------:R-:W-:Y:S05]  /*4990*/  BSYNC B1 ;  /* 0x0000000000017941 */ /* 0x000fea0003800000 */
.L_x_91:
        /* <DEDUP_REMOVED lines=12> */
.L_x_94:
[----:B------:R-:W-:Y:S05]  /*4a60*/  BSYNC B1 ;  /* 0x0000000000017941 */ /* 0x000fea0003800000 */
.L_x_93:
        /* <DEDUP_REMOVED lines=12> */
.L_x_96:
[----:B------:R-:W-:Y:S05]  /*4b30*/  BSYNC B1 ;  /* 0x0000000000017941 */ /* 0x000fea0003800000 */
.L_x_95:
        /* <DEDUP_REMOVED lines=12> */
.L_x_98:
[----:B------:R-:W-:Y:S05]  /*4c00*/  BSYNC B1 ;  /* 0x0000000000017941 */ /* 0x000fea0003800000 */
.L_x_97:
        /* <DEDUP_REMOVED lines=12> */
.L_x_100:
[----:B------:R-:W-:Y:S05]  /*4cd0*/  BSYNC B1 ;  /* 0x0000000000017941 */ /* 0x000fea0003800000 */
.L_x_99:
        /* <DEDUP_REMOVED lines=12> */
.L_x_102:
[----:B------:R-:W-:Y:S05]  /*4da0*/  BSYNC B1 ;  /* 0x0000000000017941 */ /* 0x000fea0003800000 */
.L_x_101:
        /* <DEDUP_REMOVED lines=12> */
.L_x_104:
[----:B------:R-:W-:Y:S05]  /*4e70*/  BSYNC B1 ;  /* 0x0000000000017941 */ /* 0x000fea0003800000 */
.L_x_103:
        /* <DEDUP_REMOVED lines=12> */
.L_x_106:
[----:B------:R-:W-:Y:S05]  /*4f40*/  BSYNC B1 ;  /* 0x0000000000017941 */ /* 0x000fea0003800000 */
.L_x_105:
        /* <DEDUP_REMOVED lines=12> */
.L_x_108:
[----:B------:R-:W-:Y:S05]  /*5010*/  BSYNC B1 ;  /* 0x0000000000017941 */ /* 0x000fea0003800000 */
.L_x_107:
        /* <DEDUP_REMOVED lines=12> */
.L_x_110:
[----:B------:R-:W-:Y:S05]  /*50e0*/  BSYNC B1 ;  /* 0x0000000000017941 */ /* 0x000fea0003800000 */
.L_x_109:
        /* <DEDUP_REMOVED lines=12> */
.L_x_112:
[----:B------:R-:W-:Y:S05]  /*51b0*/  BSYNC B1 ;  /* 0x0000000000017941 */ /* 0x000fea0003800000 */
.L_x_111:
        /* <DEDUP_REMOVED lines=12> */
.L_x_114:
[----:B------:R-:W-:Y:S05]  /*5280*/  BSYNC B1 ;  /* 0x0000000000017941 */ /* 0x000fea0003800000 */
.L_x_113:
        /* <DEDUP_REMOVED lines=12> */
.L_x_116:
[----:B------:R-:W-:Y:S05]  /*5350*/  BSYNC B1 ;  /* 0x0000000000017941 */ /* 0x000fea0003800000 */
.L_x_115:
        /* <DEDUP_REMOVED lines=12> */
.L_x_118:
[----:B------:R-:W-:Y:S05]  /*5420*/  BSYNC B1 ;  /* 0x0000000000017941 */ /* 0x000fea0003800000 */
.L_x_117:
        /* <DEDUP_REMOVED lines=12> */
.L_x_120:
[----:B------:R-:W-:Y:S05]  /*54f0*/  BSYNC B1 ;  /* 0x0000000000017941 */ /* 0x000fea0003800000 */
.L_x_119:
        /* <DEDUP_REMOVED lines=12> */
.L_x_122:
[----:B------:R-:W-:Y:S05]  /*55c0*/  BSYNC B1 ;  /* 0x0000000000017941 */ /* 0x000fea0003800000 */
.L_x_121:
        /* <DEDUP_REMOVED lines=12> */
.L_x_124:
[----:B------:R-:W-:Y:S05]  /*5690*/  BSYNC B1 ;  /* 0x0000000000017941 */ /* 0x000fea0003800000 */
.L_x_123:
        /* <DEDUP_REMOVED lines=12> */
.L_x_126:
[----:B------:R-:W-:Y:S05]  /*5760*/  BSYNC B1 ;  /* 0x0000000000017941 */ /* 0x000fea0003800000 */
.L_x_125:
        /* <DEDUP_REMOVED lines=12> */
.L_x_128:
[----:B------:R-:W-:Y:S05]  /*5830*/  BSYNC B1 ;  /* 0x0000000000017941 */ /* 0x000fea0003800000 */
.L_x_127:
        /* <DEDUP_REMOVED lines=12> */
.L_x_130:
[----:B------:R-:W-:Y:S05]  /*5900*/  BSYNC B1 ;  /* 0x0000000000017941 */ /* 0x000fea0003800000 */
.L_x_129:
        /* <DEDUP_REMOVED lines=12> */
.L_x_132:
[----:B------:R-:W-:Y:S05]  /*59d0*/  BSYNC B1 ;  /* 0x0000000000017941 */ /* 0x000fea0003800000 */
.L_x_131:
        /* <DEDUP_REMOVED lines=12> */
.L_x_134:
[----:B------:R-:W-:Y:S05]  /*5aa0*/  BSYNC B1 ;  /* 0x0000000000017941 */ /* 0x000fea0003800000 */
.L_x_133:
        /* <DEDUP_REMOVED lines=12> */
.L_x_136:
[----:B------:R-:W-:Y:S05]  /*5b70*/  BSYNC B1 ;  /* 0x0000000000017941 */ /* 0x000fea0003800000 */
.L_x_135:
        /* <DEDUP_REMOVED lines=12> */
.L_x_138:
[----:B------:R-:W-:Y:S05]  /*5c40*/  BSYNC B1 ;  /* 0x0000000000017941 */ /* 0x000fea0003800000 */
.L_x_137:
        /* <DEDUP_REMOVED lines=12> */
.L_x_140:
[----:B------:R-:W-:Y:S05]  /*5d10*/  BSYNC B1 ;  /* 0x0000000000017941 */ /* 0x000fea0003800000 */
.L_x_139:
        /* <DEDUP_REMOVED lines=12> */
.L_x_142:
[----:B------:R-:W-:Y:S05]  /*5de0*/  BSYNC B1 ;  /* 0x0000000000017941 */ /* 0x000fea0003800000 */
.L_x_141:
        /* <DEDUP_REMOVED lines=12> */
.L_x_144:
[----:B------:R-:W-:Y:S05]  /*5eb0*/  BSYNC B1 ;  /* 0x0000000000017941 */ /* 0x000fea0003800000 */
.L_x_143:
        /* <DEDUP_REMOVED lines=12> */
.L_x_146:
[----:B------:R-:W-:Y:S05]  /*5f80*/  BSYNC B1 ;  /* 0x0000000000017941 */ /* 0x000fea0003800000 */
.L_x_145:
        /* <DEDUP_REMOVED lines=12> */
.L_x_148:
[----:B------:R-:W-:Y:S05]  /*6050*/  BSYNC B1 ;  /* 0x0000000000017941 */ /* 0x000fea0003800000 */
.L_x_147:
        /* <DEDUP_REMOVED lines=12> */
.L_x_150:
[----:B------:R-:W-:Y:S05]  /*6120*/  BSYNC B1 ;  /* 0x0000000000017941 */ /* 0x000fea0003800000 */
.L_x_149:
        /* <DEDUP_REMOVED lines=12> */
.L_x_152:
[----:B------:R-:W-:Y:S05]  /*61f0*/  BSYNC B1 ;  /* 0x0000000000017941 */ /* 0x000fea0003800000 */
.L_x_151:
        /* <DEDUP_REMOVED lines=12> */
.L_x_154:
[----:B------:R-:W-:Y:S05]  /*62c0*/  BSYNC B1 ;  /* 0x0000000000017941 */ /* 0x000fea0003800000 */
.L_x_153:
        /* <DEDUP_REMOVED lines=12> */
.L_x_156:
[----:B------:R-:W-:Y:S05]  /*6390*/  BSYNC B1 ;  /* 0x0000000000017941 */ /* 0x000fea0003800000 */
.L_x_155:
        /* <DEDUP_REMOVED lines=12> */
.L_x_158:
[----:B------:R-:W-:Y:S05]  /*6460*/  BSYNC B1 ;  /* 0x0000000000017941 */ /* 0x000fea0003800000 */
.L_x_157:
[----:B-----5:R-:W-:Y:S01]  /*6470*/  LOP3.LUT R26, R26, 0xff, RZ, 0xc0, !PT ;  /* 0x000000ff1a1a7812 */ /* 0x020fe200078ec0ff */
[----:B------:R-:W-:Y:S01]  /*6480*/  BSSY B1, `(.L_x_159) ;  /* 0x000000b000017945 */ /* 0x000fe20003800000 */
[----:B------:R-:W-:Y:S02]  /*6490*/  ISETP.LT.OR P0, PT, R6, 0x7a, !P0 ;  /* 0x0000007a0600780c */ /* 0x000fe40004701670 */
[----:B------:R-:W-:-:S05]  /*64a0*/  F2FP.F16.E5M2.UNPACK_B R26, R26 ;  /* 0x0000001aff1a723e */ /* 0x000fca00020004ff */
[----:B----4-:R-:W-:-:S05]  /*64b0*/  HADD2.F32 R27, -RZ, R26.H0_H0 ;  /* 0x2000001aff1b7230 */ /* 0x010fca0000004100 */
[----:B------:R-:W-:-:S04]  /*64c0*/  FMUL R26, R27, R12 ;  /* 0x0000000c1b1a7220 */ /* 0x000fc80000400000 */
[----:B------:R-:W-:Y:S01]  /*64d0*/  FFMA R26, R21, R10, R26 ;  /* 0x0000000a151a7223 */ /* 0x000fe2000000001a */
[----:B------:R-:W-:-:S04]  /*64e0*/  PRMT R21, RZ, 0x7610, R21 ;  /* 0x00007610ff157816 */ /* 0x000fc80000000015 */
[----:B------:R-:W-:-:S05]  /*64f0*/  F2FP.SATFINITE.E5M2.F32.PACK_AB_MERGE_C R27, RZ, R26, RZ ;  /* 0x0000001aff1b723e */ /* 0x000fca00048060ff */
[----:B------:R4:W-:Y:S01]  /*6500*/  @!P4 STG.E.U8 desc[UR18][R18.64+0x78], R27 ;  /* 0x0000781b1200c986 */ /* 0x0009e2000c101112 */
[----:B------:R-:W-:Y:S05]  /*6510*/  @P0 BRA `(.L_x_160) ;  /* 0x0000000000040947 */ /* 0x000fea0003800000 */
[----:B------:R0:W5:Y:S02]  /*6520*/  LDG.E.U8 R21, desc[UR18][R4.64+0x79] ;  /* 0x0000791204157981 */ /* 0x000164000c1e1100 */
.L_x_160:
[----:B------:R-:W-:Y:S05]  /*6530*/  BSYNC B1 ;  /* 0x0000000000017941 */ /* 0x000fea0003800000 */
.L_x_159:
[----:B-----5:R-:W-:Y:S01]  /*6540*/  LOP3.LUT R21, R21, 0xff, RZ, 0xc0, !PT ;  /* 0x000000ff15157812 */ /* 0x020fe200078ec0ff */
[----:B------:R-:W-:Y:S01]  /*6550*/  BSSY B1, `(.L_x_161) ;  /* 0x000000b000017945 */ /* 0x000fe20003800000 */
[----:B------:R-:W-:Y:S02]  /*6560*/  ISETP.LT.OR P3, PT, R6, 0x79, !P1 ;  /* 0x000000790600780c */ /* 0x000fe40004f61670 */
[----:B------:R-:W-:Y:S02]  /*6570*/  F2FP.F16.E5M2.UNPACK_B R21, R21 ;  /* 0x00000015ff15723e */ /* 0x000fe400020004ff */
[----:B0-2---:R-:W-:-:S03]  /*6580*/  PRMT R4, RZ, 0x7610, R4 ;  /* 0x00007610ff047816 */ /* 0x005fc60000000004 */
[----:B------:R-:W-:-:S05]  /*6590*/  HADD2.F32 R21, -RZ, R21.H0_H0 ;  /* 0x20000015ff157230 */ /* 0x000fca0000004100 */
[----:B------:R-:W-:-:S04]  /*65a0*/  FMUL R21, R21, R12 ;  /* 0x0000000c15157220 */ /* 0x000fc80000400000 */
[----:B------:R-:W-:-:S05]  /*65b0*/  FFMA R21, R20, R10, R21 ;  /* 0x0000000a14157223 */ /* 0x000fca0000000015 */
[----:B------:R-:W-:-:S05]  /*65c0*/  F2FP.SATFINITE.E5M2.F32.PACK_AB_MERGE_C R21, RZ, R21, RZ ;  /* 0x00000015ff15723e */ /* 0x000fca00048060ff */
[----:B------:R0:W-:Y:S01]  /*65d0*/  @!P0 STG.E.U8 desc[UR18][R18.64+0x79], R21 ;  /* 0x0000791512008986 */ /* 0x0001e2000c101112 */
[----:B------:R-:W-:Y:S05]  /*65e0*/  @P3 BRA `(.L_x_162) ;  /* 0x0000000000043947 */ /* 0x000fea0003800000 */
[----:B------:R2:W5:Y:S02]  /*65f0*/  LDG.E.U8 R4, desc[UR18][R24.64+0x78] ;  /* 0x0000781218047981 */ /* 0x000564000c1e1100 */
.L_x_162:
[----:B------:R-:W-:Y:S05]  /*6600*/  BSYNC B1 ;  /* 0x0000000000017941 */ /* 0x000fea0003800000 */
.L_x_161:
        /* <DEDUP_REMOVED lines=12> */
.L_x_164:
[----:B------:R-:W-:Y:S05]  /*66d0*/  BSYNC B1 ;  /* 0x0000000000017941 */ /* 0x000fea0003800000 */
.L_x_163:
[----:B------:R-:W-:Y:S05]  /*66e0*/  @P1 BRA `(.L_x_165) ;  /* 0x0000001000281947 */ /* 0x000fea0003800000 */
[----:B-----5:R-:W-:-:S04]  /*66f0*/  LOP3.LUT R4, R4, 0xff, RZ, 0xc0, !PT ;  /* 0x000000ff04047812 */ /* 0x020fc800078ec0ff */
[----:B------:R-:W-:-:S05]  /*6700*/  F2FP.F16.E5M2.UNPACK_B R4, R4 ;  /* 0x00000004ff04723e */ /* 0x000fca00020004ff */
[----:B0-----:R-:W-:-:S05]  /*6710*/  HADD2.F32 R5, -RZ, R4.H0_H0 ;  /* 0x20000004ff057230 */ /* 0x001fca0000004100 */
[----:B------:R-:W-:-:S04]  /*6720*/  FMUL R5, R5, R12 ;  /* 0x0000000c05057220 */ /* 0x000fc80000400000 */
[----:B------:R-:W-:-:S05]  /*6730*/  FFMA R5, R22, R10, R5 ;  /* 0x0000000a16057223 */ /* 0x000fca0000000005 */
[----:B------:R-:W-:-:S05]  /*6740*/  F2FP.SATFINITE.E5M2.F32.PACK_AB_MERGE_C R5, RZ, R5, RZ ;  /* 0x00000005ff05723e */ /* 0x000fca00048060ff */
[----:B------:R0:W-:Y:S01]  /*6750*/  STG.E.U8 desc[UR18][R16.64+0x79], R5 ;  /* 0x0000790510007986 */ /* 0x0001e2000c101112 */
[----:B------:R-:W-:Y:S05]  /*6760*/  BRA `(.L_x_165) ;  /* 0x0000001000087947 */ /* 0x000fea0003800000 */
.L_x_36:
[----:B------:R-:W-:Y:S01]  /*6770*/  ISETP.GE.AND P1, PT, R30, 0x1, PT ;  /* 0x000000011e00780c */ /* 0x000fe20003f26270 */
[-C--:B------:R-:W-:Y:S01]  /*6780*/  FMUL R149, R149, R10.reuse ;  /* 0x0000000a95957220 */ /* 0x080fe20000400000 */
[-C--:B------:R-:W-:Y:S01]  /*6790*/  FMUL R144, R144, R10.reuse ;  /* 0x0000000a90907220 */ /* 0x080fe20000400000 */
[----:B------:R-:W-:Y:S01]  /*67a0*/  ISETP.GE.AND P0, PT, R30, 0x9, PT ;  /* 0x000000091e00780c */ /* 0x000fe20003f06270 */
[-C--:B------:R-:W-:Y:S01]  /*67b0*/  FMUL R147, R147, R10.reuse ;  /* 0x0000000a93937220 */ /* 0x080fe20000400000 */
[----:B------:R-:W-:Y:S01]  /*67c0*/  ISETP.LT.OR P4, PT, R6, 0x1, !P1 ;  /* 0x000000010600780c */ /* 0x000fe20004f81670 */
[-C--:B------:R-:W-:Y:S01]  /*67d0*/  FMUL R142, R142, R10.reuse ;  /* 0x0000000a8e8e7220 */ /* 0x080fe20000400000 */
[----:B------:R-:W-:Y:S01]  /*67e0*/  ISETP.LT.OR P5, PT, R6, 0x2, !P1 ;  /* 0x000000020600780c */ /* 0x000fe20004fa1670 */
[-C--:B------:R-:W-:Y:S01]  /*67f0*/  FMUL R145, R145, R10.reuse ;  /* 0x0000000a91917220 */ /* 0x080fe20000400000 */
[----:B------:R-:W-:Y:S01]  /*6800*/  F2FP.SATFINITE.E5M2.F32.PACK_AB_MERGE_C R149, RZ, R149, RZ ;  /* 0x00000095ff95723e */ /* 0x000fe200048060ff */
[----:B------:R-:W-:Y:S01]  /*6810*/  FMUL R140, R140, R10 ;  /* 0x0000000a8c8c7220 */ /* 0x000fe20000400000 */
[----:B------:R-:W-:Y:S01]  /*6820*/  F2FP.SATFINITE.E5M2.F32.PACK_AB_MERGE_C R5, RZ, R144, RZ ;  /* 0x00000090ff05723e */ /* 0x000fe200048060ff */
[-C--:B------:R-:W-:Y:S01]  /*6830*/  FMUL R143, R143, R10.reuse ;  /* 0x0000000a8f8f7220 */ /* 0x080fe20000400000 */
[----:B------:R-:W-:Y:S01]  /*6840*/  ISETP.LT.OR P3, PT, R6, 0x1, !P0 ;  /* 0x000000010600780c */ /* 0x000fe20004761670 */
[-C--:B------:R-:W-:Y:S01]  /*6850*/  FMUL R138, R138, R10.reuse ;  /* 0x0000000a8a8a7220 */ /* 0x080fe20000400000 */
[C---:B------:R-:W-:Y:S01]  /*6860*/  ISETP.LT.OR P6, PT, R6.reuse, 0xa, !P1 ;  /* 0x0000000a0600780c */ /* 0x040fe20004fc1670 */
[-C--:B------:R-:W-:Y:S01]  /*6870*/  FMUL R141, R141, R10.reuse ;  /* 0x0000000a8d8d7220 */ /* 0x080fe20000400000 */
[----:B------:R-:W-:Y:S01]  /*6880*/  F2FP.SATFINITE.E5M2.F32.PACK_AB_MERGE_C R147, RZ, R147, RZ ;  /* 0x00000093ff93723e */ /* 0x000fe200048060ff */
[----:B------:R-:W-:Y:S01]  /*6890*/  @!P4 STG.E.U8 desc[UR18][R18.64], R149 ;  /* 0x000000951200c986 */ /* 0x000fe2000c101112 */
[----:B------:R-:W-:Y:S01]  /*68a0*/  ISETP.LT.OR P4, PT, R6, 0x2, !P0 ;  /* 0x000000020600780c */ /* 0x000fe20004781670 */
[----:B------:R-:W-:Y:S01]  /*68b0*/  FMUL R136, R136, R10 ;  /* 0x0000000a88887220 */ /* 0x000fe20000400000 */
[----:B------:R-:W-:Y:S01]  /*68c0*/  F2FP.SATFINITE.E5M2.F32.PACK_AB_MERGE_C R25, RZ, R142, RZ ;  /* 0x0000008eff19723e */ /* 0x000fe200048060ff */
[----:B------:R0:W-:Y:S01]  /*68d0*/  @!P5 STG.E.U8 desc[UR18][R18.64+0x1], R5 ;  /* 0x000001051200d986 */ /* 0x0001e2000c101112 */
[C---:B------:R-:W-:Y:S01]  /*68e0*/  ISETP.LT.OR P5, PT, R6.reuse, 0x9, !P1 ;  /* 0x000000090600780c */ /* 0x040fe20004fa1670 */
[-C--:B------:R-:W-:Y:S01]  /*68f0*/  FMUL R139, R139, R10.reuse ;  /* 0x0000000a8b8b7220 */ /* 0x080fe20000400000 */
[----:B------:R-:W-:Y:S01]  /*6900*/  F2FP.SATFINITE.E5M2.F32.PACK_AB_MERGE_C R145, RZ, R145, RZ ;  /* 0x00000091ff91723e */ /* 0x000fe200048060ff */
[----:B------:R-:W-:Y:S01]  /*6910*/  @!P3 STG.E.U8 desc[UR18][R16.64], R147 ;  /* 0x000000931000b986 */ /* 0x000fe2000c101112 */
[----:B------:R-:W-:Y:S01]  /*6920*/  ISETP.LT.OR P3, PT, R6, 0x9, !P0 ;  /* 0x000000090600780c */ /* 0x000fe20004761670 */
[-C--:B------:R-:W-:Y:S01]  /*6930*/  FMUL R134, R134, R10.reuse ;  /* 0x0000000a86867220 */ /* 0x080fe20000400000 */
[----:B------:R-:W-:Y:S01]  /*6940*/  F2FP.SATFINITE.E5M2.F32.PACK_AB_MERGE_C R143, RZ, R143, RZ ;  /* 0x0000008fff8f723e */ /* 0x000fe200048060ff */
[-C--:B------:R-:W-:Y:S01]  /*6950*/  FMUL R137, R137, R10.reuse ;  /* 0x0000000a89897220 */ /* 0x080fe20000400000 */
[----:B------:R-:W-:Y:S01]  /*6960*/  F2FP.SATFINITE.E5M2.F32.PACK_AB_MERGE_C R141, RZ, R141, RZ ;  /* 0x0000008dff8d723e */ /* 0x000fe200048060ff */
[----:B------:R1:W-:Y:S01]  /*6970*/  @!P4 STG.E.U8 desc[UR18][R16.64+0x1], R25 ;  /* 0x000001191000c986 */ /* 0x0003e2000c101112 */
[----:B------:R-:W-:Y:S01]  /*6980*/  ISETP.LT.OR P4, PT, R6, 0xa, !P0 ;  /* 0x0000000a0600780c */ /* 0x000fe20004781670 */
[----:B------:R-:W-:Y:S01]  /*6990*/  FMUL R132, R132, R10 ;  /* 0x0000000a84847220 */ /* 0x000fe20000400000 */
[----:B0-----:R-:W-:Y:S01]  /*69a0*/  F2FP.SATFINITE.E5M2.F32.PACK_AB_MERGE_C R5, RZ, R140, RZ ;  /* 0x0000008cff05723e */ /* 0x001fe200048060ff */
[----:B------:R-:W-:Y:S01]  /*69b0*/  @!P5 STG.E.U8 desc[UR18][R18.64+0x8], R145 ;  /* 0x000008911200d986 */ /* 0x000fe2000c101112 */
[C---:B------:R-:W-:Y:S01]  /*69c0*/  ISETP.LT.OR P5, PT, R6.reuse, 0x11, !P1 ;  /* 0x000000110600780c */ /* 0x040fe20004fa1670 */
[-C--:B------:R-:W-:Y:S01]  /*69d0*/  FMUL R135, R135, R10.reuse ;  /* 0x0000000a87877220 */ /* 0x080fe20000400000 */
[----:B------:R-:W-:Y:S01]  /*69e0*/  F2FP.SATFINITE.E5M2.F32.PACK_AB_MERGE_C R139, RZ, R139, RZ ;  /* 0x0000008bff8b723e */ /* 0x000fe200048060ff */
[----:B------:R0:W-:Y:S01]  /*69f0*/  @!P6 STG.E.U8 desc[UR18][R18.64+0x9], R5 ;  /* 0x000009051200e986 */ /* 0x0001e2000c101112 */
[----:B------:R-:W-:Y:S01]  /*6a00*/  ISETP.LT.OR P6, PT, R6, 0x12, !P1 ;  /* 0x000000120600780c */ /* 0x000fe20004fc1670 */
[----:B------:R-:W-:Y:S01]  /*6a10*/  FMUL R130, R130, R10 ;  /* 0x0000000a82827220 */ /* 0x000fe20000400000 */
[----:B------:R-:W-:Y:S01]  /*6a20*/  F2FP.SATFINITE.E5M2.F32.PACK_AB_MERGE_C R137, RZ, R137, RZ ;  /* 0x00000089ff89723e */ /* 0x000fe200048060ff */
[----:B------:R-:W-:Y:S01]  /*6a30*/  @!P3 STG.E.U8 desc[UR18][R16.64+0x8], R143 ;  /* 0x0000088f1000b986 */ /* 0x000fe2000c101112 */
[----:B-1----:R-:W-:Y:S01]  /*6a40*/  F2FP.SATFINITE.E5M2.F32.PACK_AB_MERGE_C R25, RZ, R138, RZ ;  /* 0x0000008aff19723e */ /* 0x002fe200048060ff */
[-C--:B------:R-:W-:Y:S01]  /*6a50*/  FMUL R133, R133, R10.reuse ;  /* 0x0000000a85857220 */ /* 0x080fe20000400000 */
[----:B------:R-:W-:Y:S01]  /*6a60*/  ISETP.LT.OR P3, PT, R6, 0x11, !P0 ;  /* 0x000000110600780c */ /* 0x000fe20004761670 */
[-C--:B------:R-:W-:Y:S01]  /*6a70*/  FMUL R128, R128, R10.reuse ;  /* 0x0000000a80807220 */ /* 0x080fe20000400000 */
[----:B------:R-:W-:Y:S01]  /*6a80*/  F2FP.SATFINITE.E5M2.F32.PACK_AB_MERGE_C R135, RZ, R135, RZ ;  /* 0x00000087ff87723e */ /* 0x000fe200048060ff */
[----:B------:R1:W-:Y:S01]  /*6a90*/  @!P4 STG.E.U8 desc[UR18][R16.64+0x9], R25 ;  /* 0x000009191000c986 */ /* 0x0003e2000c101112 */
[C---:B------:R-:W-:Y:S01]  /*6aa0*/  ISETP.LT.OR P4, PT, R6.reuse, 0x12, !P0 ;  /* 0x000000120600780c */ /* 0x040fe20004781670 */
[----:B------:R-:W-:Y:S01]  /*6ab0*/  FMUL R131, R131, R10 ;  /* 0x0000000a83837220 */ /* 0x000fe20000400000 */
[----:B0-----:R-:W-:Y:S01]  /*6ac0*/  F2FP.SATFINITE.E5M2.F32.PACK_AB_MERGE_C R5, RZ, R136, RZ ;  /* 0x00000088ff05723e */ /* 0x001fe200048060ff */
[----:B------:R-:W-:Y:S01]  /*6ad0*/  @!P5 STG.E.U8 desc[UR18][R18.64+0x10], R141 ;  /* 0x0000108d1200d986 */ /* 0x000fe2000c101112 */
[----:B------:R-:W-:Y:S01]  /*6ae0*/  ISETP.LT.OR P5, PT, R6, 0x19, !P1 ;  /* 0x000000190600780c */ /* 0x000fe20004fa1670 */
[-C--:B------:R-:W-:Y:S01]  /*6af0*/  FMUL R126, R126, R10.reuse ;  /* 0x0000000a7e7e7220 */ /* 0x080fe20000400000 */
[----:B------:R-:W-:Y:S01]  /*6b00*/  F2FP.SATFINITE.E5M2.F32.PACK_AB_MERGE_C R133, RZ, R133, RZ ;  /* 0x00000085ff85723e */ /* 0x000fe200048060ff */
[----:B------:R0:W-:Y:S01]  /*6b10*/  @!P6 STG.E.U8 desc[UR18][R18.64+0x11], R5 ;  /* 0x000011051200e986 */ /* 0x0001e2000c101112 */
[----:B------:R-:W-:Y:S01]  /*6b20*/  ISETP.LT.OR P6, PT, R6, 0x1a, !P1 ;  /* 0x0000001a0600780c */ /* 0x000fe20004fc1670 */
[-C--:B------:R-:W-:Y:S01]  /*6b30*/  FMUL R129, R129, R10.reuse ;  /* 0x0000000a81817220 */ /* 0x080fe20000400000 */
[----:B------:R-:W-:Y:S01]  /*6b40*/  FMUL R124, R124, R10 ;  /* 0x0000000a7c7c7220 */ /* 0x000fe20000400000 */
[----:B-1----:R-:W-:Y:S01]  /*6b50*/  F2FP.SATFINITE.E5M2.F32.PACK_AB_MERGE_C R25, RZ, R134, RZ ;  /* 0x00000086ff19723e */ /* 0x002fe200048060ff */
[----:B------:R-:W-:Y:S01]  /*6b60*/  @!P3 STG.E.U8 desc[UR18][R16.64+0x10], R139 ;  /* 0x0000108b1000b986 */ /* 0x000fe2000c101112 */
[C---:B------:R-:W-:Y:S01]  /*6b70*/  ISETP.LT.OR P3, PT, R6.reuse, 0x19, !P0 ;  /* 0x000000190600780c */ /* 0x040fe20004761670 */
        /* <DEDUP_REMOVED lines=37> */
[-C--:B------:R-:W-:Y:S01]  /*6dd0*/  FMUL R112, R112, R10.reuse ;  /* 0x0000000a70707220 */ /* 0x080fe20000400000 */
        /* <DEDUP_REMOVED lines=81> */
[C---:B------:R-:W-:Y:S01]  /*72f0*/  ISETP.LT.OR P6, PT, R6.reuse, 0x52, !P1 ;  /* 0x000000520600780c */ /* 0x040fe20004fc1670 */
        /* <DEDUP_REMOVED lines=22> */
[----:B------:R-:W-:-:S02]  /*7460*/  ISETP.LT.OR P3, PT, R6, 0x59, !P0 ;  /* 0x000000590600780c */ /* 0x000fc40004761670 */
[----:B------:R-:W-:Y:S01]  /*7470*/  F2FP.SATFINITE.E5M2.F32.PACK_AB_MERGE_C R91, RZ, R91, RZ ;  /* 0x0000005bff5b723e */ /* 0x000fe200048060ff */
[----:B------:R1:W-:Y:S01]  /*7480*/  @!P4 STG.E.U8 desc[UR18][R16.64+0x51], R25 ;  /* 0x000051191000c986 */ /* 0x0003e2000c101112 */
[C---:B------:R-:W-:Y:S02]  /*7490*/  ISETP.LT.OR P4, PT, R6.reuse, 0x5a, !P0 ;  /* 0x0000005a0600780c */ /* 0x040fe40004781670 */
[----:B0-----:R-:W-:Y:S01]  /*74a0*/  F2FP.SATFINITE.E5M2.F32.PACK_AB_MERGE_C R5, RZ, R100, RZ ;  /* 0x00000064ff05723e */ /* 0x001fe200048060ff */
[----:B------:R-:W-:Y:S01]  /*74b0*/  @!P5 STG.E.U8 desc[UR18][R18.64+0x58], R105 ;  /* 0x000058691200d986 */ /* 0x000fe2000c101112 */
[C---:B------:R-:W-:Y:S02]  /*74c0*/  ISETP.LT.OR P5, PT, R6.reuse, 0x61, !P1 ;  /* 0x000000610600780c */ /* 0x040fe40004fa1670 */
[----:B------:R-:W-:Y:S01]  /*74d0*/  F2FP.SATFINITE.E5M2.F32.PACK_AB_MERGE_C R21, RZ, R21, RZ ;  /* 0x00000015ff15723e */ /* 0x000fe200048060ff */
[----:B------:R0:W-:Y:S01]  /*74e0*/  @!P6 STG.E.U8 desc[UR18][R18.64+0x59], R5 ;  /* 0x000059051200e986 */ /* 0x0001e2000c101112 */
[----:B------:R-:W-:-:S02]  /*74f0*/  ISETP.LT.OR P6, PT, R6, 0x62, !P1 ;  /* 0x000000620600780c */ /* 0x000fc40004fc1670 */
[----:B------:R-:W-:Y:S01]  /*7500*/  F2FP.SATFINITE.E5M2.F32.PACK_AB_MERGE_C R23, RZ, R23, RZ ;  /* 0x00000017ff17723e */ /* 0x000fe200048060ff */
[----:B------:R-:W-:Y:S01]  /*7510*/  @!P3 STG.E.U8 desc[UR18][R16.64+0x58], R103 ;  /* 0x000058671000b986 */ /* 0x000fe2000c101112 */
[----:B-1----:R-:W-:Y:S02]  /*7520*/  F2FP.SATFINITE.E5M2.F32.PACK_AB_MERGE_C R25, RZ, R98, RZ ;  /* 0x00000062ff19723e */ /* 0x002fe400048060ff */
[C---:B------:R-:W-:Y:S02]  /*7530*/  ISETP.LT.OR P3, PT, R6.reuse, 0x61, !P0 ;  /* 0x000000610600780c */ /* 0x040fe40004761670 */
[----:B------:R-:W-:Y:S01]  /*7540*/  F2FP.SATFINITE.E5M2.F32.PACK_AB_MERGE_C R27, RZ, R22, RZ ;  /* 0x00000016ff1b723e */ /* 0x000fe200048060ff */
[----:B------:R1:W-:Y:S01]  /*7550*/  @!P4 STG.E.U8 desc[UR18][R16.64+0x59], R25 ;  /* 0x000059191000c986 */ /* 0x0003e2000c101112 */
[C---:B------:R-:W-:Y:S02]  /*7560*/  ISETP.LT.OR P4, PT, R6.reuse, 0x62, !P0 ;  /* 0x000000620600780c */ /* 0x040fe40004781670 */
[----:B0-----:R-:W-:Y:S01]  /*7570*/  F2FP.SATFINITE.E5M2.F32.PACK_AB_MERGE_C R5, RZ, R96, RZ ;  /* 0x00000060ff05723e */ /* 0x001fe200048060ff */
[----:B------:R-:W-:Y:S01]  /*7580*/  @!P5 STG.E.U8 desc[UR18][R18.64+0x60], R101 ;  /* 0x000060651200d986 */ /* 0x000fe2000c101112 */
[----:B------:R-:W-:-:S03]  /*7590*/  ISETP.LT.OR P5, PT, R6, 0x69, !P1 ;  /* 0x000000690600780c */ /* 0x000fc60004fa1670 */
[----:B------:R0:W-:Y:S01]  /*75a0*/  @!P6 STG.E.U8 desc[UR18][R18.64+0x61], R5 ;  /* 0x000061051200e986 */ /* 0x0001e2000c101112 */
[C---:B------:R-:W-:Y:S02]  /*75b0*/  ISETP.LT.OR P6, PT, R6.reuse, 0x6a, !P1 ;  /* 0x0000006a0600780c */ /* 0x040fe40004fc1670 */
[----:B-1----:R-:W-:Y:S01]  /*75c0*/  F2FP.SATFINITE.E5M2.F32.PACK_AB_MERGE_C R25, RZ, R94, RZ ;  /* 0x0000005eff19723e */ /* 0x002fe200048060ff */
[----:B------:R-:W-:Y:S01]  /*75d0*/  @!P3 STG.E.U8 desc[UR18][R16.64+0x60], R99 ;  /* 0x000060631000b986 */ /* 0x000fe2000c101112 */
[----:B------:R-:W-:-:S03]  /*75e0*/  ISETP.LT.OR P3, PT, R6, 0x69, !P0 ;  /* 0x000000690600780c */ /* 0x000fc60004761670 */
        /* <DEDUP_REMOVED lines=12> */
[C---:B------:R-:W-:Y:S01]  /*76b0*/  ISETP.LT.OR P1, PT, R6.reuse, 0x7a, !P1 ;  /* 0x0000007a0600780c */ /* 0x040fe20004f21670 */
[----:B------:R2:W-:Y:S01]  /*76c0*/  @!P5 STG.E.U8 desc[UR18][R18.64+0x70], R93 ;  /* 0x0000705d1200d986 */ /* 0x0005e2000c101112 */
[C---:B------:R-:W-:Y:S02]  /*76d0*/  ISETP.LT.OR P5, PT, R6.reuse, 0x72, !P0 ;  /* 0x000000720600780c */ /* 0x040fe400047a1670 */
[----:B0-----:R-:W-:Y:S01]  /*76e0*/  F2FP.SATFINITE.E5M2.F32.PACK_AB_MERGE_C R5, RZ, R88, RZ ;  /* 0x00000058ff05723e */ /* 0x001fe200048060ff */
[----:B------:R2:W-:Y:S01]  /*76f0*/  @!P6 STG.E.U8 desc[UR18][R18.64+0x71], R89 ;  /* 0x000071591200e986 */ /* 0x0005e2000c101112 */
[C---:B------:R-:W-:Y:S02]  /*7700*/  ISETP.LT.OR P6, PT, R6.reuse, 0x79, !P0 ;  /* 0x000000790600780c */ /* 0x040fe400047c1670 */
[----:B------:R-:W-:Y:S01]  /*7710*/  ISETP.LT.OR P0, PT, R6, 0x7a, !P0 ;  /* 0x0000007a0600780c */ /* 0x000fe20004701670 */
[----:B------:R2:W-:Y:S01]  /*7720*/  @!P3 STG.E.U8 desc[UR18][R16.64+0x70], R91 ;  /* 0x0000705b1000b986 */ /* 0x0005e2000c101112 */
[----:B-1----:R-:W-:-:S05]  /*7730*/  F2FP.SATFINITE.E5M2.F32.PACK_AB_MERGE_C R25, RZ, R20, RZ ;  /* 0x00000014ff19723e */ /* 0x002fca00048060ff */
[----:B------:R2:W-:Y:S04]  /*7740*/  @!P5 STG.E.U8 desc[UR18][R16.64+0x71], R5 ;  /* 0x000071051000d986 */ /* 0x0005e8000c101112 */
[----:B------:R2:W-:Y:S04]  /*7750*/  @!P4 STG.E.U8 desc[UR18][R18.64+0x78], R21 ;  /* 0x000078151200c986 */ /* 0x0005e8000c101112 */
[----:B------:R2:W-:Y:S04]  /*7760*/  @!P1 STG.E.U8 desc[UR18][R18.64+0x79], R25 ;  /* 0x0000791912009986 */ /* 0x0005e8000c101112 */
[----:B------:R2:W-:Y:S04]  /*7770*/  @!P6 STG.E.U8 desc[UR18][R16.64+0x78], R23 ;  /* 0x000078171000e986 */ /* 0x0005e8000c101112 */
[----:B------:R2:W-:Y:S02]  /*7780*/  @!P0 STG.E.U8 desc[UR18][R16.64+0x79], R27 ;  /* 0x0000791b10008986 */ /* 0x0005e4000c101112 */
.L_x_165:
[----:B------:R-:W-:Y:S05]  /*7790*/  BSYNC B0 ;  /* 0x0000000000007941 */ /* 0x000fea0003800000 */
.L_x_35:
[C---:B------:R-:W-:Y:S01]  /*77a0*/  LEA R2, P0, R8.reuse, R2, 0x1 ;  /* 0x0000000208027211 */ /* 0x040fe200078008ff */
[----:B------:R-:W-:Y:S01]  /*77b0*/  ULDC.64 UR6, c[0x0][0x650] ;  /* 0x0001940000067ab9 */ /* 0x000fe20000000a00 */
[----:B-----5:R-:W-:Y:S01]  /*77c0*/  IMAD.U32 R4, RZ, RZ, UR16 ;  /* 0x00000010ff047e24 */ /* 0x020fe2000f8e00ff */
[----:B0-2---:R-:W-:Y:S01]  /*77d0*/  PRMT R16, RZ, 0x7610, R16 ;  /* 0x00007610ff107816 */ /* 0x005fe20000000010 */
[----:B------:R-:W-:Y:S01]  /*77e0*/  IMAD.MOV.U32 R6, RZ, RZ, -0x1 ;  /* 0xffffffffff067424 */ /* 0x000fe200078e00ff */
[----:B------:R-:W-:Y:S01]  /*77f0*/  LEA.HI.X R3, R8, R3, R0, 0x1, P0 ;  /* 0x0000000308037211 */ /* 0x000fe200000f0c00 */
[----:B------:R0:W-:Y:S01]  /*7800*/  SYNCS.ARRIVE.TRANS64.A1T0 RZ, [R4+UR22], RZ ;  /* 0x000000ff04ff79a7 */ /* 0x0001e20008100016 */
[----:B------:R-:W-:Y:S01]  /*7810*/  ISETP.GE.U32.AND P0, PT, R2, UR6, PT ;  /* 0x0000000602007c0c */ /* 0x000fe2000bf06070 */
[----:B------:R-:W-:-:S03]  /*7820*/  IMAD.MOV.U32 R5, RZ, RZ, -0x1 ;  /* 0xffffffffff057424 */ /* 0x000fc600078e00ff */
[----:B------:R-:W-:Y:S01]  /*7830*/  ISETP.GE.U32.AND.EX P0, PT, R3, UR7, PT, P0 ;  /* 0x0000000703007c0c */ /* 0x000fe2000bf06100 */
[----:B0-----:R-:W-:-:S12]  /*7840*/  IMAD.MOV.U32 R4, RZ, RZ, -0x1 ;  /* 0xffffffffff047424 */ /* 0x001fd800078e00ff */
[----:B------:R-:W-:Y:S05]  /*7850*/  @P0 BRA `(.L_x_166) ;  /* 0x0000000400600947 */ /* 0x000fea0003800000 */
[----:B------:R-:W0:Y:S01]  /*7860*/  S2R R26, SR_CTAID.X ;  /* 0x00000000001a7919 */ /* 0x000e220000002500 */
[----:B------:R-:W2:Y:S01]  /*7870*/  LDC.64 R20, c[0x0][0x628] ;  /* 0x00018a00ff147b82 */ /* 0x000ea20000000a00 */
[----:B------:R-:W-:Y:S01]  /*7880*/  ULDC UR6, c[0x0][0x150] ;  /* 0x0000540000067ab9 */ /* 0x000fe20000000800 */
[----:B-1--4-:R-:W-:Y:S01]  /*7890*/  IMAD.MOV.U32 R18, RZ, RZ, R2 ;  /* 0x000000ffff127224 */ /* 0x012fe200078e0002 */
[----:B------:R-:W1:Y:S01]  /*78a0*/  S2R R28, SR_CTAID.Y ;  /* 0x00000000001c7919 */ /* 0x000e620000002600 */
[----:B------:R-:W-:-:S04]  /*78b0*/  IMAD.MOV.U32 R19, RZ, RZ, R3 ;  /* 0x000000ffff137224 */ /* 0x000fc800078e0003 */
[----:B------:R-:W4:Y:S08]  /*78c0*/  LDC R29, c[0x0][0x144] ;  /* 0x00005100ff1d7b82 */ /* 0x000f300000000800 */
[----:B------:R-:W1:Y:S08]  /*78d0*/  LDC R6, c[0x0][0x630] ;  /* 0x00018c00ff067b82 */ /* 0x000e700000000800 */
[----:B---3--:R-:W3:Y:S01]  /*78e0*/  LDC.64 R24, c[0x0][0x620] ;  /* 0x00018800ff187b82 */ /* 0x008ee20000000a00 */
[----:B--2---:R-:W-:-:S04]  /*78f0*/  ISETP.NE.U32.AND P0, PT, R20, RZ, PT ;  /* 0x000000ff1400720c */ /* 0x004fc80003f05070 */
[----:B------:R-:W-:Y:S02]  /*7900*/  ISETP.NE.AND.EX P0, PT, R21, RZ, PT, P0 ;  /* 0x000000ff1500720c */ /* 0x000fe40003f05300 */
[----:B0-----:R-:W-:-:S05]  /*7910*/  I2FP.F32.U32 R4, R26 ;  /* 0x0000001a00047245 */ /* 0x001fca0000201000 */
[----:B------:R-:W-:-:S04]  /*7920*/  FMUL R4, R4, UR6 ;  /* 0x0000000604047c20 */ /* 0x000fc80008400000 */
[----:B------:R0:W2:Y:S02]  /*7930*/  F2I.U32.TRUNC.NTZ R27, R4 ;  /* 0x00000004001b7305 */ /* 0x0000a4000020f000 */
[----:B-1--4-:R-:W-:Y:S05]  /*7940*/  @!P0 BRA `(.L_x_167) ;  /* 0x0000000000288947 */ /* 0x012fea0003800000 */
[----:B------:R-:W1:Y:S02]  /*7950*/  LDC R5, c[0x0][0x634] ;  /* 0x00018d00ff057b82 */ /* 0x000e640000000800 */
[----:B-1----:R-:W-:-:S05]  /*7960*/  IADD3 R19, P0, R2, R5, RZ ;  /* 0x0000000502137210 */ /* 0x002fca0007f1e0ff */
[----:B------:R-:W-:-:S04]  /*7970*/  IMAD.X R23, RZ, RZ, R3, P0 ;  /* 0x000000ffff177224 */ /* 0x000fc800000e0603 */
[----:B0-----:R-:W-:-:S04]  /*7980*/  IMAD.WIDE.U32 R4, R23, R20, RZ ;  /* 0x0000001417047225 */ /* 0x001fc800078e00ff */
[----:B------:R-:W-:-:S04]  /*7990*/  IMAD.WIDE.U32 R16, P0, R19, R21, R4 ;  /* 0x0000001513107225 */ /* 0x000fc80007800004 */
[----:B------:R-:W-:-:S04]  /*79a0*/  IMAD.WIDE.U32 R4, R19, R20, RZ ;  /* 0x0000001413047225 */ /* 0x000fc800078e00ff */
[----:B------:R-:W-:Y:S01]  /*79b0*/  IMAD.X R19, RZ, RZ, RZ, P0 ;  /* 0x000000ffff137224 */ /* 0x000fe200000e06ff */
[----:B------:R-:W-:Y:S01]  /*79c0*/  IADD3 RZ, P0, R5, R16, RZ ;  /* 0x0000001005ff7210 */ /* 0x000fe20007f1e0ff */
[----:B------:R-:W-:-:S04]  /*79d0*/  IMAD.MOV.U32 R18, RZ, RZ, R17 ;  /* 0x000000ffff127224 */ /* 0x000fc800078e0011 */
[----:B------:R-:W-:-:S08]  /*79e0*/  IMAD.WIDE.U32.X R18, R23, R21, R18, P0 ;  /* 0x0000001517127225 */ /* 0x000fd000000e0412 */
.L_x_167:
[-CC-:B------:R-:W-:Y:S01]  /*79f0*/  SHF.R.U64 R22, R18, R6.reuse, R19.reuse ;  /* 0x0000000612167219 */ /* 0x180fe20000001213 */
[----:B------:R-:W1:Y:S01]  /*7a00*/  LDC.64 R32, c[0x0][0x640] ;  /* 0x00019000ff207b82 */ /* 0x000e620000000a00 */
[----:B0-----:R-:W-:Y:S01]  /*7a10*/  SHF.R.U32.HI R4, RZ, R6, R19 ;  /* 0x00000006ff047219 */ /* 0x001fe20000011613 */
[----:B--2---:R-:W-:Y:S01]  /*7a20*/  IMAD.MOV R27, RZ, RZ, -R27 ;  /* 0x000000ffff1b7224 */ /* 0x004fe200078e0a1b */
[----:B------:R-:W-:Y:S01]  /*7a30*/  IADD3 R17, P0, RZ, -R22, RZ ;  /* 0x80000016ff117210 */ /* 0x000fe20007f1e0ff */
[----:B------:R-:W-:Y:S01]  /*7a40*/  ULDC UR6, c[0x0][0x154] ;  /* 0x0000550000067ab9 */ /* 0x000fe20000000800 */
[----:B------:R-:W-:Y:S02]  /*7a50*/  IMAD.MOV.U32 R19, RZ, RZ, 0x1 ;  /* 0x00000001ff137424 */ /* 0x000fe400078e00ff */
[----:B------:R-:W-:Y:S01]  /*7a60*/  IMAD R27, R29, R27, R26 ;  /* 0x0000001b1d1b7224 */ /* 0x000fe200078e021a */
[----:B------:R-:W0:Y:S01]  /*7a70*/  LDC R16, c[0x0][0x618] ;  /* 0x00018600ff107b82 */ /* 0x000e220000000800 */
[----:B------:R-:W-:-:S04]  /*7a80*/  IMAD.X R5, RZ, RZ, ~R4, P0 ;  /* 0x000000ffff057224 */ /* 0x000fc800000e0e04 */
[-C--:B---3--:R-:W-:Y:S02]  /*7a90*/  IMAD R6, R5, R24.reuse, RZ ;  /* 0x0000001805067224 */ /* 0x088fe400078e02ff */
[C---:B------:R-:W-:Y:S01]  /*7aa0*/  IMAD.WIDE.U32 R4, R17.reuse, R24, R2 ;  /* 0x0000001811047225 */ /* 0x040fe200078e0002 */
[----:B------:R-:W2:Y:S03]  /*7ab0*/  LDC R18, c[0x0][0x608] ;  /* 0x00018200ff127b82 */ /* 0x000ea60000000800 */
[----:B------:R-:W-:Y:S01]  /*7ac0*/  IMAD R17, R17, R25, R6 ;  /* 0x0000001911117224 */ /* 0x000fe200078e0206 */
[----:B------:R-:W-:-:S03]  /*7ad0*/  I2FP.F32.U32 R6, R28 ;  /* 0x0000001c00067245 */ /* 0x000fc60000201000 */
[----:B------:R-:W-:Y:S01]  /*7ae0*/  IMAD.IADD R5, R5, 0x1, R17 ;  /* 0x0000000105057824 */ /* 0x000fe200078e0211 */
[----:B------:R-:W3:Y:S01]  /*7af0*/  LDC R30, c[0x0][0x658] ;  /* 0x00019600ff1e7b82 */ /* 0x000ee20000000800 */
[----:B-1----:R-:W-:Y:S01]  /*7b00*/  ISETP.NE.U32.AND P0, PT, R32, RZ, PT ;  /* 0x000000ff2000720c */ /* 0x002fe20003f05070 */
[----:B------:R-:W-:-:S03]  /*7b10*/  IMAD.MOV.U32 R17, RZ, RZ, -0x1 ;  /* 0xffffffffff117424 */ /* 0x000fc600078e00ff */
[----:B------:R-:W-:-:S03]  /*7b20*/  ISETP.NE.AND.EX P0, PT, R33, RZ, PT, P0 ;  /* 0x000000ff2100720c */ /* 0x000fc60003f05300 */
[----:B------:R-:W1:Y:S01]  /*7b30*/  LDC R25, c[0x0][0x148] ;  /* 0x00005200ff197b82 */ /* 0x000e620000000800 */
[-CC-:B0-----:R-:W-:Y:S02]  /*7b40*/  SHF.R.U64 R20, R4, R16.reuse, R5.reuse ;  /* 0x0000001004147219 */ /* 0x181fe40000001205 */
[----:B------:R-:W-:Y:S01]  /*7b50*/  SHF.R.U32.HI R5, RZ, R16, R5 ;  /* 0x00000010ff057219 */ /* 0x000fe20000011605 */
[----:B------:R-:W-:-:S04]  /*7b60*/  FMUL R16, R6, UR6 ;  /* 0x0000000606107c20 */ /* 0x000fc80008400000 */
[----:B------:R-:W0:Y:S01]  /*7b70*/  LDC R26, c[0x0][0x600] ;  /* 0x00018000ff1a7b82 */ /* 0x000e220000000800 */
[----:B------:R4:W0:Y:S01]  /*7b80*/  F2I.U32.TRUNC.NTZ R23, R16 ;  /* 0x0000001000177305 */ /* 0x000822000020f000 */
[-CC-:B--2---:R-:W-:Y:S02]  /*7b90*/  SHF.R.U64 R6, R20, R18.reuse, R5.reuse ;  /* 0x0000001214067219 */ /* 0x184fe40000001205 */
[----:B------:R-:W-:-:S04]  /*7ba0*/  SHF.R.U32.HI R5, RZ, R18, R5 ;  /* 0x00000012ff057219 */ /* 0x000fc80000011605 */
[----:B------:R-:W2:Y:S01]  /*7bb0*/  LDC R31, c[0x0][0x648] ;  /* 0x00019200ff1f7b82 */ /* 0x000ea20000000800 */
[-CC-:B---3--:R-:W-:Y:S02]  /*7bc0*/  SHF.R.U64 R24, R6, R30.reuse, R5.reuse ;  /* 0x0000001e06187219 */ /* 0x188fe40000001205 */
[-C--:B------:R-:W-:Y:S02]  /*7bd0*/  SHF.L.U32 R17, R17, R30.reuse, RZ ;  /* 0x0000001e11117219 */ /* 0x080fe400000006ff */
[-C--:B------:R-:W-:Y:S01]  /*7be0*/  SHF.R.U32.HI R5, RZ, R30.reuse, R5 ;  /* 0x0000001eff057219 */ /* 0x080fe20000011605 */
[----:B------:R-:W-:Y:S01]  /*7bf0*/  IMAD.MOV.U32 R4, RZ, RZ, R24 ;  /* 0x000000ffff047224 */ /* 0x000fe200078e0018 */
[----:B------:R-:W-:Y:S01]  /*7c00*/  SHF.L.U32 R30, R19, R30, RZ ;  /* 0x0000001e131e7219 */ /* 0x000fe200000006ff */
[----:B------:R-:W3:Y:S01]  /*7c10*/  LDC R34, c[0x0][0x638] ;  /* 0x00018e00ff227b82 */ /* 0x000ee20000000800 */
[----:B------:R-:W-:-:S07]  /*7c20*/  LOP3.LUT R29, RZ, R17, RZ, 0x33, !PT ;  /* 0x00000011ff1d7212 */ /* 0x000fce00078e33ff */
[----:B------:R-:W0:Y:S01]  /*7c30*/  LDC R35, c[0x0][0x610] ;  /* 0x00018400ff237b82 */ /* 0x000e220000000800 */
        /* <DEDUP_REMOVED lines=11> */
.L_x_168:
[----:B--2---:R-:W-:Y:S01]  /*7cf0*/  SHF.R.U64 R4, R4, R31, R5 ;  /* 0x0000001f04047219 */ /* 0x004fe20000001205 */
[----:B0-----:R-:W-:Y:S01]  /*7d00*/  VIADD R19, R26, 0xffffffff ;  /* 0xffffffff1a137836 */ /* 0x001fe20000000000 */
[----:B------:R-:W-:Y:S01]  /*7d10*/  LOP3.LUT R17, R6, R29, RZ, 0xc0, !PT ;  /* 0x0000001d06117212 */ /* 0x000fe200078ec0ff */
[----:B------:R-:W-:Y:S02]  /*7d20*/  IMAD.MOV R23, RZ, RZ, -R23 ;  /* 0x000000ffff177224 */ /* 0x000fe400078e0a17 */
[----:B------:R-:W-:Y:S02]  /*7d30*/  IMAD.MOV R5, RZ, RZ, -R4 ;  /* 0x000000ffff057224 */ /* 0x000fe400078e0a04 */
[----:B------:R-:W-:Y:S01]  /*7d40*/  IMAD R6, R30, R4, R17 ;  /* 0x000000041e067224 */ /* 0x000fe200078e0211 */
[----:B------:R-:W-:Y:S01]  /*7d50*/  LOP3.LUT R17, R20, R19, RZ, 0xc0, !PT ;  /* 0x0000001314117212 */ /* 0x000fe200078ec0ff */
[----:B-1----:R-:W-:Y:S02]  /*7d60*/  @P2 IMAD R27, R25, R23, R28 ;  /* 0x00000017191b2224 */ /* 0x002fe400078e021c */
[----:B---3--:R-:W-:-:S02]  /*7d70*/  IMAD R4, R5, R34, R24 ;  /* 0x0000002205047224 */ /* 0x008fc400078e0218 */
[----:B------:R-:W-:Y:S02]  /*7d80*/  IMAD R6, R6, R35, R27 ;  /* 0x0000002306067224 */ /* 0x000fe400078e021b */
[----:B------:R-:W-:Y:S02]  /*7d90*/  IMAD R17, R4, R26, R17 ;  /* 0x0000001a04117224 */ /* 0x000fe400078e0211 */
[----:B------:R-:W-:Y:S02]  /*7da0*/  IMAD.MOV.U32 R16, RZ, RZ, 0x1 ;  /* 0x00000001ff107424 */ /* 0x000fe400078e00ff */
[----:B------:R-:W-:Y:S01]  /*7db0*/  IMAD.MOV.U32 R4, RZ, RZ, R22 ;  /* 0x000000ffff047224 */ /* 0x000fe200078e0016 */
[----:B------:R-:W-:Y:S02]  /*7dc0*/  SEL R5, R17, R6, !P2 ;  /* 0x0000000611057207 */ /* 0x000fe40005000000 */
[----:B------:R-:W-:-:S07]  /*7dd0*/  SEL R6, R6, R17, !P2 ;  /* 0x0000001106067207 */ /* 0x000fce0005000000 */
.L_x_166:
[----:B------:R-:W-:Y:S02]  /*7de0*/  LOP3.LUT P0, RZ, R16, 0xff, RZ, 0xc0, !PT ;  /* 0x000000ff10ff7812 */ /* 0x000fe4000780c0ff */
[----:B------:R-:W-:-:S11]  /*7df0*/  LOP3.LUT R148, R148, 0x1, RZ, 0x3c, !PT ;  /* 0x0000000194947812 */ /* 0x000fd600078e3cff */
[----:B------:R-:W-:Y:S05]  /*7e00*/  @P0 BRA `(.L_x_169) ;  /* 0xffffff94007c0947 */ /* 0x000fea000383ffff */
[----:B------:R-:W-:Y:S05]  /*7e10*/  EXIT ;  /* 0x000000000000794d */ /* 0x000fea0003800000 */
.L_x_13:
[----:B------:R-:W-:-:S08]  /*7e20*/  ISETP.NE.AND P0, PT, R20, RZ, PT ;  /* 0x000000ff1400720c */ /* 0x000fd00003f05270 */
[----:B-----5:R-:W0:-:S00]  /*7e30*/  USETMAXREG.DEALLOC.CTAPOOL 0x28 ;  /* 0x00000028000079c8 */ /* 0x020e0000080e0500 */
[----:B------:R-:W-:Y:S05]  /*7e40*/  @P0 EXIT ;  /* 0x000000000000094d */ /* 0x000fea0003800000 */
[----:B0-----:R-:W-:Y:S01]  /*7e50*/  LOP3.LUT P0, RZ, R16, 0xff, RZ, 0xc0, !PT ;  /* 0x000000ff10ff7812 */ /* 0x001fe2000780c0ff */
[----:B------:R-:W-:Y:S02]  /*7e60*/  IMAD.MOV.U32 R12, RZ, RZ, 0x1 ;  /* 0x00000001ff0c7424 */ /* 0x000fe400078e00ff */
[----:B------:R-:W-:-:S10]  /*7e70*/  IMAD.MOV.U32 R15, RZ, RZ, RZ ;  /* 0x000000ffff0f7224 */ /* 0x000fd400078e00ff */
[----:B------:R-:W-:Y:S05]  /*7e80*/  @!P0 BRA `(.L_x_170) ;  /* 0x0000000c00088947 */ /* 0x000fea0003800000 */
[----:B------:R-:W-:Y:S01]  /*7e90*/  LOP3.LUT P0, RZ, R13, 0x1f, RZ, 0xc0, !PT ;  /* 0x0000001f0dff7812 */ /* 0x000fe2000780c0ff */
[----:B------:R-:W-:Y:S01]  /*7ea0*/  ULDC UR5, c[0x0][0x658] ;  /* 0x0001960000057ab9 */ /* 0x000fe20000000800 */
[----:B------:R-:W-:Y:S01]  /*7eb0*/  UMOV UR6, 0xffffffff ;  /* 0xffffffff00067882 */ /* 0x000fe20000000000 */
[----:B------:R-:W-:Y:S01]  /*7ec0*/  BSSY B0, `(.L_x_170) ;  /* 0x00000be000007945 */ /* 0x000fe20003800000 */
[----:B------:R-:W-:Y:S01]  /*7ed0*/  USHF.L.U32 UR6, UR6, UR5, URZ ;  /* 0x0000000506067299 */ /* 0x000fe2000800063f */
[C---:B------:R-:W-:Y:S01]  /*7ee0*/  ISETP.NE.AND P3, PT, R11.reuse, RZ, PT ;  /* 0x000000ff0b00720c */ /* 0x040fe20003f65270 */
[----:B------:R-:W-:Y:S01]  /*7ef0*/  IMAD.MOV.U32 R14, RZ, RZ, 0x1 ;  /* 0x00000001ff0e7424 */ /* 0x000fe200078e00ff */
[----:B------:R-:W-:Y:S01]  /*7f00*/  ISETP.NE.OR P0, PT, R11, RZ, !P0 ;  /* 0x000000ff0b00720c */ /* 0x000fe20004705670 */
[----:B------:R-:W-:Y:S01]  /*7f10*/  IMAD.MOV.U32 R12, RZ, RZ, 0x1 ;  /* 0x00000001ff0c7424 */ /* 0x000fe200078e00ff */
[----:B------:R-:W-:Y:S01]  /*7f20*/  LOP3.LUT R13, R7, 0x2, RZ, 0xfc, !PT ;  /* 0x00000002070d7812 */ /* 0x000fe200078efcff */
[----:B------:R-:W-:Y:S01]  /*7f30*/  IMAD.MOV.U32 R15, RZ, RZ, RZ ;  /* 0x000000ffff0f7224 */ /* 0x000fe200078e00ff */
[----:B------:R-:W-:Y:S01]  /*7f40*/  ULDC UR4, c[0x0][0x600] ;  /* 0x0001800000047ab9 */ /* 0x000fe20000000800 */
[----:B------:R-:W-:Y:S01]  /*7f50*/  UMOV UR7, 0x1 ;  /* 0x0000000100077882 */ /* 0x000fe20000000000 */
[----:B------:R-:W-:-:S02]  /*7f60*/  UIADD3 UR22, UR13, 0x1, URZ ;  /* 0x000000010d167890 */ /* 0x000fc4000fffe03f */
[----:B------:R-:W-:Y:S02]  /*7f70*/  UIADD3 UR16, UR4, -0x1, URZ ;  /* 0xffffffff04107890 */ /* 0x000fe4000fffe03f */
[----:B------:R-:W-:Y:S02]  /*7f80*/  USHF.L.U32 UR18, UR7, UR5, URZ ;  /* 0x0000000507127299 */ /* 0x000fe4000800063f */
[----:B------:R-:W-:Y:S01]  /*7f90*/  ULOP3.LUT UR17, URZ, UR6, URZ, 0x33, !UPT ;  /* 0x000000063f117292 */ /* 0x000fe2000f8e333f */
[----:B------:R-:W-:-:S11]  /*7fa0*/  ULDC.64 UR20, c[0x0][0x198] ;  /* 0x0000660000147ab9 */ /* 0x000fd60000000a00 */
.L_x_182:
[----:B------:R-:W-:-:S03]  /*7fb0*/  UMOV UR4, 0xffffffff ;  /* 0xffffffff00047882 */ /* 0x000fc60000000000 */
[----:B------:R-:W-:Y:S05]  /*7fc0*/  BRA.DIV UR4, `(.L_x_171) ;  /* 0x0000000e04fc7947 */ /* 0x000fea000b800000 */
[----:B------:R-:W-:-:S13]  /*7fd0*/  ELECT P1, URZ, PT ;  /* 0x00000000003f782f */ /* 0x000fda0003820000 */
.L_x_196:
[----:B------:R-:W0:Y:S01]  /*7fe0*/  LDC R10, c[0x0][0x28c] ;  /* 0x0000a300ff0a7b82 */ /* 0x000e220000000800 */
[----:B------:R-:W-:Y:S01]  /*7ff0*/  BSSY B1, `(.L_x_172) ;  /* 0x0000037000017945 */ /* 0x000fe20003800000 */
[----:B0-----:R-:W-:-:S13]  /*8000*/  ISETP.LT.OR P1, PT, R10, 0x1, !P1 ;  /* 0x000000010a00780c */ /* 0x001fda0004f21670 */
[----:B------:R-:W-:Y:S05]  /*8010*/  @P1 BRA `(.L_x_173) ;  /* 0x0000000000d01947 */ /* 0x000fea0003800000 */
[----:B------:R-:W-:Y:S02]  /*8020*/  IMAD.SHL.U32 R16, R5, 0x80, RZ ;  /* 0x0000008005107824 */ /* 0x000fe400078e00ff */
[----:B------:R-:W-:Y:S02]  /*8030*/  IMAD.SHL.U32 R17, R6, 0x40, RZ ;  /* 0x0000004006117824 */ /* 0x000fe400078e00ff */
[----:B------:R-:W-:Y:S02]  /*8040*/  IMAD.MOV.U32 R18, RZ, RZ, RZ ;  /* 0x000000ffff127224 */ /* 0x000fe400078e00ff */
[----:B------:R-:W-:Y:S02]  /*8050*/  IMAD.U32 R20, RZ, RZ, UR22 ;  /* 0x00000016ff147e24 */ /* 0x000fe4000f8e00ff */
[----:B------:R-:W-:Y:S02]  /*8060*/  IMAD.MOV.U32 R5, RZ, RZ, R12 ;  /* 0x000000ffff057224 */ /* 0x000fe400078e000c */
[----:B------:R-:W-:-:S07]  /*8070*/  IMAD.MOV.U32 R6, RZ, RZ, R15 ;  /* 0x000000ffff067224 */ /* 0x000fce00078e000f */
.L_x_177:
[----:B------:R-:W0:Y:S01]  /*8080*/  S2R R11, SR_CgaCtaId ;  /* 0x00000000000b7919 */ /* 0x000e220000008800 */
[----:B------:R-:W-:-:S04]  /*8090*/  MOV R10, 0x400 ;  /* 0x00000400000a7802 */ /* 0x000fc80000000f00 */
[----:B0-----:R-:W-:Y:S02]  /*80a0*/  LEA R21, R11, R10, 0x18 ;  /* 0x0000000a0b157211 */ /* 0x001fe400078ec0ff */
[----:B------:R-:W-:Y:S01]  /*80b0*/  SHF.L.U32 R10, R5, 0x1f, RZ ;  /* 0x0000001f050a7819 */ /* 0x000fe200000006ff */
[----:B------:R-:W0:Y:S02]  /*80c0*/  @!P3 LDC R11, c[0x0][0x500] ;  /* 0x00014000ff0bbb82 */ /* 0x000e240000000800 */
[----:B------:R-:W-:-:S04]  /*80d0*/  IMAD R19, R6, 0x8, R21 ;  /* 0x0000000806137824 */ /* 0x000fc800078e0215 */
[----:B------:R-:W1:Y:S02]  /*80e0*/  SYNCS.PHASECHK.TRANS64.TRYWAIT P1, [R19+URZ+0x28], R10 ;  /* 0x0000280a130075a7 */ /* 0x000e64000802017f */
[----:B-1----:R-:W-:Y:S05]  /*80f0*/  @!P1 BRA `(.L_x_174) ;  /* 0x0000000c00d09947 */ /* 0x002fea0003800000 */
.L_x_197:
[----:B-1----:R-:W-:Y:S01]  /*8100*/  PRMT R10, R13, 0x9910, RZ ;  /* 0x000099100d0a7816 */ /* 0x002fe200000000ff */
[----:B0-----:R0:W-:Y:S03]  /*8110*/  @!P3 SYNCS.ARRIVE.TRANS64 RZ, [R19+URZ], R11 ;  /* 0x0000000b13ffb9a7 */ /* 0x0011e6000800003f */
[----:B------:R-:W-:-:S13]  /*8120*/  ISETP.NE.AND P1, PT, R10, 0x2, PT ;  /* 0x000000020a00780c */ /* 0x000fda0003f25270 */
[----:B0-----:R-:W-:Y:S05]  /*8130*/  @P1 BRA `(.L_x_175) ;  /* 0x0000000000041947 */ /* 0x001fea0003800000 */
[----:B------:R-:W-:Y:S01]  /*8140*/  BPT.TRAP 0x1 ;  /* 0x000000040000795c */ /* 0x000fe20000300000 */
.L_x_175:
[----:B------:R-:W-:Y:S05]  /*8150*/  @P0 BRA `(.L_x_176) ;  /* 0x0000000000040947 */ /* 0x000fea0003800000 */
[----:B------:R-:W-:Y:S01]  /*8160*/  BPT.TRAP 0x1 ;  /* 0x000000040000795c */ /* 0x000fe20000300000 */
.L_x_176:
[C-C-:B------:R-:W-:Y:S01]  /*8170*/  IMAD R10, R6.reuse, 0x800, R21.reuse ;  /* 0x00000800060a7824 */ /* 0x140fe200078e0215 */
[----:B------:R-:W-:Y:S01]  /*8180*/  R2UR UR9, R19 ;  /* 0x00000000130972ca */ /* 0x000fe200000e0000 */
[----:B------:R-:W-:Y:S01]  /*8190*/  IMAD R21, R6, 0x1000, R21 ;  /* 0x0000100006157824 */ /* 0x000fe200078e0215 */
[----:B------:R-:W-:Y:S01]  /*81a0*/  UIADD3 UR4, UP0, UR20, 0xf0, URZ ;  /* 0x000000f014047890 */ /* 0x000fe2000ff1e03f */
[----:B------:R-:W-:Y:S01]  /*81b0*/  VIADD R20, R20, 0xffffffff ;  /* 0xffffffff14147836 */ /* 0x000fe20000000000 */
[----:B------:R-:W-:Y:S01]  /*81c0*/  R2UR UR5, R10 ;  /* 0x000000000a0572ca */ /* 0x000fe200000e0000 */
[----:B------:R-:W-:Y:S01]  /*81d0*/  UIADD3 UR24, UP1, UR20, 0x1f0, URZ ;  /* 0x000001f014187890 */ /* 0x000fe2000ff3e03f */
[----:B------:R-:W-:Y:S01]  /*81e0*/  R2UR UR8, R21 ;  /* 0x00000000150872ca */ /* 0x000fe200000e0000 */
[----:B------:R-:W-:Y:S01]  /*81f0*/  VIADD R6, R6, 0x1 ;  /* 0x0000000106067836 */ /* 0x000fe20000000000 */
[----:B------:R-:W-:Y:S01]  /*8200*/  R2UR UR11, R17 ;  /* 0x00000000110b72ca */ /* 0x000fe200000e0000 */
[----:B------:R-:W-:Y:S01]  /*8210*/  UIADD3.X UR25, URZ, UR21, URZ, UP1, !UPT ;  /* 0x000000153f197290 */ /* 0x000fe20008ffe43f */
[----:B------:R-:W-:Y:S01]  /*8220*/  R2UR UR10, R18 ;  /* 0x00000000120a72ca */ /* 0x000fe200000e0000 */
[----:B------:R-:W-:Y:S01]  /*8230*/  UMOV UR6, 0x0 ;  /* 0x0000000000067882 */ /* 0x000fe20000000000 */
[----:B------:R-:W-:Y:S01]  /*8240*/  R2UR UR12, R4 ;  /* 0x00000000040c72ca */ /* 0x000fe200000e0000 */
[----:B------:R-:W-:Y:S01]  /*8250*/  UMOV UR7, 0x10000000 ;  /* 0x1000000000077882 */ /* 0x000fe20000000000 */
[----:B------:R-:W-:Y:S01]  /*8260*/  R2UR UR19, R16 ;  /* 0x00000000101372ca */ /* 0x000fe200000e0000 */
[----:B------:R-:W-:Y:S01]  /*8270*/  VIADD R18, R18, 0x20 ;  /* 0x0000002012127836 */ /* 0x000fe20000000000 */
[----:B------:R-:W-:Y:S01]  /*8280*/  ISETP.GT.AND P4, PT, R20, 0x1, PT ;  /* 0x000000011400780c */ /* 0x000fe20003f84270 */
[----:B------:R-:W-:Y:S01]  /*8290*/  UIADD3 UR14, UR5, 0x180, URZ ;  /* 0x00000180050e7890 */ /* 0x000fe2000fffe03f */
[----:B------:R-:W-:Y:S01]  /*82a0*/  ISETP.NE.AND P1, PT, R6, 0x5, PT ;  /* 0x000000050600780c */ /* 0x000fe20003f25270 */
[----:B------:R-:W-:-:S02]  /*82b0*/  UIADD3.X UR5, URZ, UR21, URZ, UP0, !UPT ;  /* 0x000000153f057290 */ /* 0x000fc400087fe43f */
[----:B------:R-:W-:Y:S01]  /*82c0*/  UIADD3 UR15, UR8, 0x2980, URZ ;  /* 0x00002980080f7890 */ /* 0x000fe2000fffe03f */
[----:B------:R-:W-:Y:S02]  /*82d0*/  SEL R10, RZ, 0x1, P1 ;  /* 0x00000001ff0a7807 */ /* 0x000fe40000800000 */
[----:B------:R-:W-:Y:S01]  /*82e0*/  UMOV UR8, UR14 ;  /* 0x0000000e00087c82 */ /* 0x000fe20008000000 */
[----:B------:R-:W-:Y:S02]  /*82f0*/  SEL R6, R6, RZ, P1 ;  /* 0x000000ff06067207 */ /* 0x000fe40000800000 */
[----:B------:R-:W-:Y:S01]  /*8300*/  LOP3.LUT R5, R5, R10, RZ, 0x3c, !PT ;  /* 0x0000000a05057212 */ /* 0x000fe200078e3cff */
[----:B------:R0:W-:Y:S02]  /*8310*/  UTMALDG.3D [UR8], [UR4], desc[UR6] ;  /* 0x00000608040075b4 */ /* 0x0001e40008011000 */
[----:B0-----:R-:W-:Y:S01]  /*8320*/  UMOV UR8, UR15 ;  /* 0x0000000f00087c82 */ /* 0x001fe20008000000 */
[----:B------:R-:W-:-:S02]  /*8330*/  UMOV UR11, UR19 ;  /* 0x00000013000b7c82 */ /* 0x000fc40008000000 */
[----:B------:R0:W-:Y:S02]  /*8340*/  UTMALDG.3D [UR8], [UR24], desc[UR6] ;  /* 0x00000608180075b4 */ /* 0x0001e40008011000 */
[----:B0-----:R-:W-:Y:S05]  /*8350*/  @P4 BRA `(.L_x_177) ;  /* 0xfffffffc00484947 */ /* 0x001fea000383ffff */
.L_x_173:
[----:B------:R-:W-:Y:S05]  /*8360*/  BSYNC B1 ;  /* 0x0000000000017941 */ /* 0x000fea0003800000 */
.L_x_172:
[----:B------:R-:W-:Y:S01]  /*8370*/  LOP3.LUT P5, RZ, R14, 0xff, RZ, 0xc0, !PT ;  /* 0x000000ff0eff7812 */ /* 0x000fe200078ac0ff */
[----:B------:R-:W-:Y:S01]  /*8380*/  VIADD R6, R15, UR13 ;  /* 0x0000000d0f067c36 */ /* 0x000fe20008000000 */
[----:B------:R-:W-:Y:S01]  /*8390*/  ULDC.64 UR4, c[0x0][0x650] ;  /* 0x0001940000047ab9 */ /* 0x000fe20000000a00 */
[----:B------:R-:W-:Y:S01]  /*83a0*/  IMAD.U32 R11, RZ, RZ, UR13 ;  /* 0x0000000dff0b7e24 */ /* 0x000fe2000f8e00ff */
[----:B------:R-:W-:Y:S01]  /*83b0*/  UISETP.GE.U32.AND UP0, UPT, UR13, 0x5, UPT ;  /* 0x000000050d00788c */ /* 0x000fe2000bf06070 */
[----:B------:R-:W-:Y:S01]  /*83c0*/  BSSY B1, `(.L_x_178) ;  /* 0x000006b000017945 */ /* 0x000fe20003800000 */
[----:B------:R-:W-:Y:S02]  /*83d0*/  ISETP.GT.U32.AND P1, PT, R6, 0x4, PT ;  /* 0x000000040600780c */ /* 0x000fe40003f24070 */
[----:B------:R-:W-:Y:S02]  /*83e0*/  PRMT R14, RZ, 0x7610, R14 ;  /* 0x00007610ff0e7816 */ /* 0x000fe4000000000e */
[----:B------:R-:W-:-:S02]  /*83f0*/  ISETP.LT.U32.AND P1, PT, R11, 0x5, P1 ;  /* 0x000000050b00780c */ /* 0x000fc40000f21070 */
[----:B------:R-:W-:Y:S01]  /*8400*/  PLOP3.LUT P4, PT, PT, PT, UP0, 0x80, 0x0 ;  /* 0x000000000000781c */ /* 0x000fe20003f8f008 */
[----:B------:R-:W0:Y:S01]  /*8410*/  @P5 S2R R5, SR_CgaCtaId ;  /* 0x0000000000055919 */ /* 0x000e220000008800 */
[----:B------:R-:W-:-:S04]  /*8420*/  @P5 MOV R4, 0x400 ;  /* 0x0000040000045802 */ /* 0x000fc80000000f00 */
[----:B0-----:R-:W-:Y:S01]  /*8430*/  @P5 LEA R10, R5, R4, 0x18 ;  /* 0x00000004050a5211 */ /* 0x001fe200078ec0ff */
[----:B------:R-:W-:-:S03]  /*8440*/  IMAD.WIDE.U32 R4, R6, -0x33333333, RZ ;  /* 0xcccccccd06047825 */ /* 0x000fc600078e00ff */
[----:B------:R0:W-:Y:S01]  /*8450*/  @P5 SYNCS.ARRIVE.TRANS64.A1T0 RZ, [R10+URZ+0x88], RZ ;  /* 0x000088ff0aff59a7 */ /* 0x0001e2000810003f */
[----:B------:R-:W-:Y:S01]  /*8460*/  IADD3 R2, P5, R2, R8, RZ ;  /* 0x0000000802027210 */ /* 0x000fe20007fbe0ff */
[----:B------:R-:W-:Y:S01]  /*8470*/  IMAD.MOV.U32 R4, RZ, RZ, -0x1 ;  /* 0xffffffffff047424 */ /* 0x000fe200078e00ff */
[----:B------:R-:W-:Y:S02]  /*8480*/  SHF.R.U32.HI R11, RZ, 0x2, R5 ;  /* 0x00000002ff0b7819 */ /* 0x000fe40000011605 */
[----:B------:R-:W-:Y:S01]  /*8490*/  SEL R5, RZ, 0x1, !P1 ;  /* 0x00000001ff057807 */ /* 0x000fe20004800000 */
[----:B------:R-:W-:Y:S01]  /*84a0*/  IMAD.X R3, R3, 0x1, R0, P5 ;  /* 0x0000000103037824 */ /* 0x000fe200028e0600 */
[----:B------:R-:W-:Y:S01]  /*84b0*/  ISETP.GE.U32.AND P1, PT, R2, UR4, PT ;  /* 0x0000000402007c0c */ /* 0x000fe2000bf26070 */
[----:B------:R-:W-:Y:S01]  /*84c0*/  IMAD R15, R11, -0x5, R6 ;  /* 0xfffffffb0b0f7824 */ /* 0x000fe200078e0206 */
[----:B------:R-:W-:Y:S01]  /*84d0*/  LOP3.LUT R12, R12, R5, RZ, 0x3c, !PT ;  /* 0x000000050c0c7212 */ /* 0x000fe200078e3cff */
[----:B------:R-:W-:Y:S01]  /*84e0*/  IMAD.MOV.U32 R6, RZ, RZ, -0x1 ;  /* 0xffffffffff067424 */ /* 0x000fe200078e00ff */
[----:B------:R-:W-:Y:S01]  /*84f0*/  ISETP.GE.U32.AND.EX P1, PT, R3, UR5, PT, P1 ;  /* 0x0000000503007c0c */ /* 0x000fe2000bf26110 */
[----:B------:R-:W-:Y:S01]  /*8500*/  IMAD.MOV.U32 R5, RZ, RZ, -0x1 ;  /* 0xffffffffff057424 */ /* 0x000fe200078e00ff */
[----:B------:R-:W-:-:S02]  /*8510*/  @P4 LOP3.LUT R12, R12, 0x1, R11, 0x78, !PT ;  /* 0x000000010c0c4812 */ /* 0x000fc400078e780b */
[----:B0-----:R-:W-:-:S09]  /*8520*/  PRMT R10, RZ, 0x7610, R10 ;  /* 0x00007610ff0a7816 */ /* 0x001fd2000000000a */
[----:B------:R-:W-:Y:S05]  /*8530*/  @P1 BRA `(.L_x_179) ;  /* 0x00000004004c1947 */ /* 0x000fea0003800000 */
[----:B------:R-:W0:Y:S01]  /*8540*/  S2R R17, SR_CTAID.X ;  /* 0x0000000000117919 */ /* 0x000e220000002500 */
[----:B------:R-:W-:Y:S01]  /*8550*/  ULDC.64 UR4, c[0x0][0x628] ;  /* 0x00018a0000047ab9 */ /* 0x000fe20000000a00 */
[----:B------:R-:W1:Y:S01]  /*8560*/  LDC R18, c[0x0][0x144] ;  /* 0x00005100ff127b82 */ /* 0x000e620000000800 */
[----:B------:R-:W-:Y:S01]  /*8570*/  ISETP.NE.U32.AND P1, PT, RZ, UR4, PT ;  /* 0x00000004ff007c0c */ /* 0x000fe2000bf25070 */
[----:B------:R-:W2:Y:S01]  /*8580*/  S2R R6, SR_CTAID.Y ;  /* 0x0000000000067919 */ /* 0x000ea20000002600 */
[----:B------:R-:W-:Y:S01]  /*8590*/  ULDC UR6, c[0x0][0x150] ;  /* 0x0000540000067ab9 */ /* 0x000fe20000000800 */
[----:B------:R-:W-:Y:S01]  /*85a0*/  ULDC UR7, c[0x0][0x630] ;  /* 0x00018c0000077ab9 */ /* 0x000fe20000000800 */
[----:B------:R-:W-:Y:S01]  /*85b0*/  ISETP.NE.AND.EX P1, PT, RZ, UR5, PT, P1 ;  /* 0x00000005ff007c0c */ /* 0x000fe2000bf25310 */
[----:B------:R-:W-:Y:S01]  /*85c0*/  IMAD.MOV.U32 R4, RZ, RZ, R2 ;  /* 0x000000ffff047224 */ /* 0x000fe200078e0002 */
[----:B0-----:R-:W-:-:S05]  /*85d0*/  I2FP.F32.U32 R5, R17 ;  /* 0x0000001100057245 */ /* 0x001fca0000201000 */
[----:B------:R-:W-:Y:S01]  /*85e0*/  FMUL R20, R5, UR6 ;  /* 0x0000000605147c20 */ /* 0x000fe20008400000 */
[----:B------:R-:W-:-:S05]  /*85f0*/  IMAD.MOV.U32 R5, RZ, RZ, R3 ;  /* 0x000000ffff057224 */ /* 0x000fca00078e0003 */
[----:B--2---:R-:W-:Y:S05]  /*8600*/  @!P1 BRA `(.L_x_180) ;  /* 0x0000000000289947 */ /* 0x004fea0003800000 */
[----:B------:R-:W-:Y:S02]  /*8610*/  ULDC UR6, c[0x0][0x634] ;  /* 0x00018d0000067ab9 */ /* 0x000fe40000000800 */
[----:B------:R-:W-:-:S05]  /*8620*/  IADD3 R5, P1, R2, UR6, RZ ;  /* 0x0000000602057c10 */ /* 0x000fca000ff3e0ff */
[----:B------:R-:W-:-:S04]  /*8630*/  IMAD.X R19, RZ, RZ, R3, P1 ;  /* 0x000000ffff137224 */ /* 0x000fc800008e0603 */
[----:B------:R-:W-:-:S04]  /*8640*/  IMAD.WIDE.U32 R10, R19, UR4, RZ ;  /* 0x00000004130a7c25 */ /* 0x000fc8000f8e00ff */
[----:B------:R-:W-:-:S04]  /*8650*/  IMAD.WIDE.U32 R10, P1, R5, UR5, R10 ;  /* 0x00000005050a7c25 */ /* 0x000fc8000f82000a */
[----:B------:R-:W-:-:S04]  /*8660*/  IMAD.WIDE.U32 R4, R5, UR4, RZ ;  /* 0x0000000405047c25 */ /* 0x000fc8000f8e00ff */
[----:B------:R-:W-:Y:S01]  /*8670*/  IMAD.MOV.U32 R4, RZ, RZ, R11 ;  /* 0x000000ffff047224 */ /* 0x000fe200078e000b */
[----:B------:R-:W-:Y:S01]  /*8680*/  IADD3 RZ, P4, R5, R10, RZ ;  /* 0x0000000a05ff7210 */ /* 0x000fe20007f9e0ff */
[----:B------:R-:W-:-:S04]  /*8690*/  IMAD.X R5, RZ, RZ, RZ, P1 ;  /* 0x000000ffff057224 */ /* 0x000fc800008e06ff */
[----:B------:R-:W-:-:S08]  /*86a0*/  IMAD.WIDE.U32.X R4, R19, UR5, R4, P4 ;  /* 0x0000000513047c25 */ /* 0x000fd0000a0e0404 */
.L_x_180:
[--C-:B------:R-:W-:Y:S01]  /*86b0*/  SHF.R.U64 R16, R4, UR7, R5.reuse ;  /* 0x0000000704107c19 */ /* 0x100fe20008001205 */
[----:B------:R-:W0:Y:S01]  /*86c0*/  F2I.U32.TRUNC.NTZ R20, R20 ;  /* 0x0000001400147305 */ /* 0x000e22000020f000 */
[----:B------:R-:W-:Y:S01]  /*86d0*/  SHF.R.U32.HI R4, RZ, UR7, R5 ;  /* 0x00000007ff047c19 */ /* 0x000fe20008011605 */
[----:B------:R-:W-:Y:S01]  /*86e0*/  ULDC.64 UR4, c[0x0][0x620] ;  /* 0x0001880000047ab9 */ /* 0x000fe20000000a00 */
[----:B------:R-:W-:Y:S01]  /*86f0*/  IADD3 R11, P1, RZ, -R16, RZ ;  /* 0x80000010ff0b7210 */ /* 0x000fe20007f3e0ff */
[----:B------:R-:W-:Y:S01]  /*8700*/  ULDC.64 UR6, c[0x0][0x640] ;  /* 0x0001900000067ab9 */ /* 0x000fe20000000a00 */
[----:B------:R-:W2:Y:S03]  /*8710*/  LDC R21, c[0x0][0x148] ;  /* 0x00005200ff157b82 */ /* 0x000ea60000000800 */
[----:B------:R-:W-:Y:S01]  /*8720*/  IMAD.X R4, RZ, RZ, ~R4, P1 ;  /* 0x000000ffff047224 */ /* 0x000fe200008e0e04 */
[----:B------:R-:W-:-:S03]  /*8730*/  ISETP.NE.U32.AND P1, PT, RZ, UR6, PT ;  /* 0x00000006ff007c0c */ /* 0x000fc6000bf25070 */
[----:B------:R-:W-:Y:S01]  /*8740*/  IMAD R10, R4, UR4, RZ ;  /* 0x00000004040a7c24 */ /* 0x000fe2000f8e02ff */
[----:B------:R-:W-:Y:S01]  /*8750*/  ISETP.NE.AND.EX P1, PT, RZ, UR7, PT, P1 ;  /* 0x00000007ff007c0c */ /* 0x000fe2000bf25310 */
[----:B------:R-:W-:Y:S01]  /*8760*/  IMAD.WIDE.U32 R4, R11, UR4, R2 ;  /* 0x000000040b047c25 */ /* 0x000fe2000f8e0002 */
[----:B------:R-:W-:-:S03]  /*8770*/  ULDC UR4, c[0x0][0x618] ;  /* 0x0001860000047ab9 */ /* 0x000fc60000000800 */
[----:B------:R-:W-:Y:S01]  /*8780*/  IMAD R11, R11, UR5, R10 ;  /* 0x000000050b0b7c24 */ /* 0x000fe2000f8e020a */
[----:B------:R-:W-:Y:S01]  /*8790*/  ULDC UR5, c[0x0][0x154] ;  /* 0x0000550000057ab9 */ /* 0x000fe20000000800 */
[----:B0-----:R-:W-:Y:S02]  /*87a0*/  IMAD.MOV R10, RZ, RZ, -R20 ;  /* 0x000000ffff0a7224 */ /* 0x001fe400078e0a14 */
[----:B------:R-:W-:Y:S02]  /*87b0*/  IMAD.IADD R5, R5, 0x1, R11 ;  /* 0x0000000105057824 */ /* 0x000fe400078e020b */
[----:B-1----:R-:W-:Y:S01]  /*87c0*/  IMAD R17, R18, R10, R17 ;  /* 0x0000000a12117224 */ /* 0x002fe200078e0211 */
[----:B------:R-:W-:Y:S02]  /*87d0*/  I2FP.F32.U32 R10, R6 ;  /* 0x00000006000a7245 */ /* 0x000fe40000201000 */
[--C-:B------:R-:W-:Y:S02]  /*87e0*/  SHF.R.U64 R18, R4, UR4, R5.reuse ;  /* 0x0000000404127c19 */ /* 0x100fe40008001205 */
[----:B------:R-:W-:Y:S01]  /*87f0*/  SHF.R.U32.HI R5, RZ, UR4, R5 ;  /* 0x00000004ff057c19 */ /* 0x000fe20008011605 */
[----:B------:R-:W-:Y:S01]  /*8800*/  FMUL R10, R10, UR5 ;  /* 0x000000050a0a7c20 */ /* 0x000fe20008400000 */
[----:B------:R-:W-:-:S02]  /*8810*/  ULDC UR4, c[0x0][0x608] ;  /* 0x0001820000047ab9 */ /* 0x000fc40000000800 */
[--C-:B------:R-:W-:Y:S01]  /*8820*/  SHF.R.U64 R20, R18, UR4, R5.reuse ;  /* 0x0000000412147c19 */ /* 0x100fe20008001205 */
[----:B------:R0:W1:Y:S01]  /*8830*/  F2I.U32.TRUNC.NTZ R22, R10 ;  /* 0x0000000a00167305 */ /* 0x000062000020f000 */
[----:B------:R-:W-:Y:S01]  /*8840*/  SHF.R.U32.HI R5, RZ, UR4, R5 ;  /* 0x00000004ff057c19 */ /* 0x000fe20008011605 */
[----:B------:R-:W-:-:S03]  /*8850*/  ULDC UR4, c[0x0][0x658] ;  /* 0x0001960000047ab9 */ /* 0x000fc60000000800 */
[--C-:B------:R-:W-:Y:S02]  /*8860*/  SHF.R.U64 R19, R20, UR4, R5.reuse ;  /* 0x0000000414137c19 */ /* 0x100fe40008001205 */
[----:B------:R-:W-:-:S03]  /*8870*/  SHF.R.U32.HI R23, RZ, UR4, R5 ;  /* 0x00000004ff177c19 */ /* 0x000fc60008011605 */
[----:B------:R-:W-:Y:S02]  /*8880*/  IMAD.MOV.U32 R4, RZ, RZ, R19 ;  /* 0x000000ffff047224 */ /* 0x000fe400078e0013 */
[----:B------:R-:W-:Y:S01]  /*8890*/  IMAD.MOV.U32 R5, RZ, RZ, R23 ;  /* 0x000000ffff057224 */ /* 0x000fe200078e0017 */
[----:B0-----:R-:W-:Y:S06]  /*88a0*/  @!P1 BRA `(.L_x_181) ;  /* 0x0000000000289947 */ /* 0x001fec0003800000 */
        /* <DEDUP_REMOVED lines=10> */
.L_x_181:
[----:B------:R-:W-:Y:S01]  /*8950*/  ULDC UR4, c[0x0][0x648] ;  /* 0x0001920000047ab9 */ /* 0x000fe20000000800 */
[----:B-1----:R-:W-:Y:S01]  /*8960*/  IMAD.MOV R22, RZ, RZ, -R22 ;  /* 0x000000ffff167224 */ /* 0x002fe200078e0a16 */
[----:B------:R-:W-:Y:S01]  /*8970*/  SHF.R.U64 R5, R4, UR4, R5 ;  /* 0x0000000404057c19 */ /* 0x000fe20008001205 */
[----:B------:R-:W-:Y:S01]  /*8980*/  ULDC UR4, c[0x0][0x638] ;  /* 0x00018e0000047ab9 */ /* 0x000fe20000000800 */
[----:B------:R-:W-:Y:S01]  /*8990*/  LOP3.LUT R4, R20, UR17, RZ, 0xc0, !PT ;  /* 0x0000001114047c12 */ /* 0x000fe2000f8ec0ff */
[----:B--2---:R-:W-:Y:S01]  /*89a0*/  @P2 IMAD R17, R21, R22, R6 ;  /* 0x0000001615112224 */ /* 0x004fe200078e0206 */
[----:B------:R-:W-:Y:S01]  /*89b0*/  LOP3.LUT R18, R18, UR16, RZ, 0xc0, !PT ;  /* 0x0000001012127c12 */ /* 0x000fe2000f8ec0ff */
[----:B------:R-:W-:Y:S01]  /*89c0*/  IMAD.MOV R6, RZ, RZ, -R5 ;  /* 0x000000ffff067224 */ /* 0x000fe200078e0a05 */
[----:B------:R-:W-:Y:S01]  /*89d0*/  ULDC UR5, c[0x0][0x610] ;  /* 0x0001840000057ab9 */ /* 0x000fe20000000800 */
[----:B------:R-:W-:Y:S02]  /*89e0*/  IMAD R4, R5, UR18, R4 ;  /* 0x0000001205047c24 */ /* 0x000fe4000f8e0204 */
[----:B------:R-:W-:Y:S01]  /*89f0*/  IMAD R19, R6, UR4, R19 ;  /* 0x0000000406137c24 */ /* 0x000fe2000f8e0213 */
[----:B------:R-:W-:Y:S01]  /*8a00*/  ULDC UR4, c[0x0][0x600] ;  /* 0x0001800000047ab9 */ /* 0x000fe20000000800 */
[----:B------:R-:W-:-:S02]  /*8a10*/  IMAD R17, R4, UR5, R17 ;  /* 0x0000000504117c24 */ /* 0x000fc4000f8e0211 */
[----:B------:R-:W-:Y:S02]  /*8a20*/  IMAD R6, R19, UR4, R18 ;  /* 0x0000000413067c24 */ /* 0x000fe4000f8e0212 */
[----:B------:R-:W-:Y:S02]  /*8a30*/  IMAD.MOV.U32 R10, RZ, RZ, 0x1 ;  /* 0x00000001ff0a7424 */ /* 0x000fe400078e00ff */
[----:B------:R-:W-:Y:S01]  /*8a40*/  IMAD.MOV.U32 R4, RZ, RZ, R16 ;  /* 0x000000ffff047224 */ /* 0x000fe200078e0010 */
[----:B------:R-:W-:Y:S02]  /*8a50*/  SEL R5, R6, R17, !P2 ;  /* 0x0000001106057207 */ /* 0x000fe40005000000 */
[----:B------:R-:W-:-:S07]  /*8a60*/  SEL R6, R17, R6, !P2 ;  /* 0x0000000611067207 */ /* 0x000fce0005000000 */
.L_x_179:
[----:B------:R-:W-:Y:S05]  /*8a70*/  BSYNC B1 ;  /* 0x0000000000017941 */ /* 0x000fea0003800000 */
.L_x_178:
[----:B------:R-:W-:-:S13]  /*8a80*/  LOP3.LUT P1, RZ, R10, 0xff, RZ, 0xc0, !PT ;  /* 0x000000ff0aff7812 */ /* 0x000fda000782c0ff */
[----:B------:R-:W-:Y:S05]  /*8a90*/  @P1 BRA `(.L_x_182) ;  /* 0xfffffff400441947 */ /* 0x000fea000383ffff */
[----:B------:R-:W-:Y:S05]  /*8aa0*/  BSYNC B0 ;  /* 0x0000000000007941 */ /* 0x000fea0003800000 */
.L_x_170:
[----:B------:R-:W-:-:S03]  /*8ab0*/  UMOV UR4, 0xffffffff ;  /* 0xffffffff00047882 */ /* 0x000fc60000000000 */
[----:B------:R-:W-:Y:S05]  /*8ac0*/  BRA.DIV UR4, `(.L_x_183) ;  /* 0x0000000604707947 */ /* 0x000fea000b800000 */
[----:B------:R-:W-:-:S13]  /*8ad0*/  ELECT P0, URZ, PT ;  /* 0x00000000003f782f */ /* 0x000fda0003800000 */
.L_x_200:
[----:B------:R-:W-:Y:S04]  /*8ae0*/  BSSY B0, `(.L_x_184) ;  /* 0x0000034000007945 */ /* 0x000fe80003800000 */
[----:B------:R-:W-:Y:S05]  /*8af0*/  @!P0 BRA `(.L_x_185) ;  /* 0x0000000000c88947 */ /* 0x000fea0003800000 */
[----:B------:R-:W-:-:S04]  /*8b00*/  LOP3.LUT R7, R7, 0x2, RZ, 0xfc, !PT ;  /* 0x0000000207077812 */ /* 0x000fc800078efcff */
[----:B------:R-:W-:-:S13]  /*8b10*/  ISETP.NE.AND P0, PT, R7, 0x3, PT ;  /* 0x000000030700780c */ /* 0x000fda0003f05270 */
[----:B------:R-:W-:Y:S05]  /*8b20*/  @!P0 BRA `(.L_x_186) ;  /* 0x0000000000048947 */ /* 0x000fea0003800000 */
[----:B------:R-:W-:Y:S01]  /*8b30*/  BPT.TRAP 0x1 ;  /* 0x000000040000795c */ /* 0x000fe20000300000 */
.L_x_186:
[----:B------:R-:W0:Y:S01]  /*8b40*/  S2R R3, SR_CgaCtaId ;  /* 0x0000000000037919 */ /* 0x000e220000008800 */
[----:B------:R-:W-:Y:S02]  /*8b50*/  MOV R0, 0x400 ;  /* 0x0000040000007802 */ /* 0x000fe40000000f00 */
[----:B------:R-:W-:Y:S02]  /*8b60*/  SHF.L.U32 R2, R12, 0x1f, RZ ;  /* 0x0000001f0c027819 */ /* 0x000fe400000006ff */
[----:B0-----:R-:W-:-:S05]  /*8b70*/  LEA R0, R3, R0, 0x18 ;  /* 0x0000000003007211 */ /* 0x001fca00078ec0ff */
[----:B------:R-:W-:-:S04]  /*8b80*/  VIADD R0, R0, 0x28 ;  /* 0x0000002800007836 */ /* 0x000fc80000000000 */
[C---:B------:R-:W-:Y:S02]  /*8b90*/  IMAD R5, R15.reuse, 0x8, R0 ;  /* 0x000000080f057824 */ /* 0x040fe400078e0200 */
[----:B------:R-:W-:Y:S02]  /*8ba0*/  VIADD R15, R15, 0x1 ;  /* 0x000000010f0f7836 */ /* 0x000fe40000000000 */
[----:B------:R-:W0:Y:S03]  /*8bb0*/  SYNCS.PHASECHK.TRANS64.TRYWAIT P0, [R5+URZ], R2 ;  /* 0x00000002050075a7 */ /* 0x000e26000800017f */
[----:B------:R-:W-:-:S04]  /*8bc0*/  ISETP.NE.AND P1, PT, R15, 0x5, PT ;  /* 0x000000050f00780c */ /* 0x000fc80003f25270 */
[----:B------:R-:W-:Y:S02]  /*8bd0*/  SEL R3, RZ, 0x1, P1 ;  /* 0x00000001ff037807 */ /* 0x000fe40000800000 */
[----:B------:R-:W-:Y:S02]  /*8be0*/  SEL R15, R15, RZ, P1 ;  /* 0x000000ff0f0f7207 */ /* 0x000fe40000800000 */
[----:B------:R-:W-:-:S03]  /*8bf0*/  LOP3.LUT R12, R12, R3, RZ, 0x3c, !PT ;  /* 0x000000030c0c7212 */ /* 0x000fc600078e3cff */
[----:B------:R-:W-:Y:S01]  /*8c00*/  IMAD R7, R15, 0x8, R0 ;  /* 0x000000080f077824 */ /* 0x000fe200078e0200 */
[----:B------:R-:W-:Y:S01]  /*8c10*/  SHF.L.U32 R4, R12, 0x1f, RZ ;  /* 0x0000001f0c047819 */ /* 0x000fe200000006ff */
[----:B0-----:R-:W-:Y:S06]  /*8c20*/  @!P0 BRA `(.L_x_187) ;  /* 0x00000004003c8947 */ /* 0x001fec0003800000 */
.L_x_201:
[----:B------:R-:W1:Y:S01]  /*8c30*/  SYNCS.PHASECHK.TRANS64.TRYWAIT P0, [R7+URZ], R4 ;  /* 0x00000004070075a7 */ /* 0x000e62000800017f */
[----:B0-----:R-:W-:-:S05]  /*8c40*/  VIADD R2, R15, 0x1 ;  /* 0x000000010f027836 */ /* 0x001fca0000000000 */
[----:B------:R-:W-:-:S04]  /*8c50*/  ISETP.NE.AND P1, PT, R2, 0x5, PT ;  /* 0x000000050200780c */ /* 0x000fc80003f25270 */
[----:B------:R-:W-:Y:S02]  /*8c60*/  SEL R3, RZ, 0x1, P1 ;  /* 0x00000001ff037807 */ /* 0x000fe40000800000 */
[----:B------:R-:W-:Y:S02]  /*8c70*/  SEL R9, R2, RZ, P1 ;  /* 0x000000ff02097207 */ /* 0x000fe40000800000 */
[----:B------:R-:W-:-:S03]  /*8c80*/  LOP3.LUT R12, R12, R3, RZ, 0x3c, !PT ;  /* 0x000000030c0c7212 */ /* 0x000fc600078e3cff */
[----:B------:R-:W-:Y:S01]  /*8c90*/  IMAD R8, R9, 0x8, R0 ;  /* 0x0000000809087824 */ /* 0x000fe200078e0200 */
[----:B------:R-:W-:Y:S01]  /*8ca0*/  SHF.L.U32 R5, R12, 0x1f, RZ ;  /* 0x0000001f0c057819 */ /* 0x000fe200000006ff */
[----:B-1----:R-:W-:Y:S06]  /*8cb0*/  @!P0 BRA `(.L_x_188) ;  /* 0x00000004002c8947 */ /* 0x002fec0003800000 */
.L_x_202:
[----:B------:R-:W1:Y:S01]  /*8cc0*/  SYNCS.PHASECHK.TRANS64.TRYWAIT P0, [R8+URZ], R5 ;  /* 0x00000005080075a7 */ /* 0x000e62000800017f */
[----:B------:R-:W-:-:S05]  /*8cd0*/  VIADD R2, R9, 0x1 ;  /* 0x0000000109027836 */ /* 0x000fca0000000000 */
[----:B------:R-:W-:-:S04]  /*8ce0*/  ISETP.NE.AND P1, PT, R2, 0x5, PT ;  /* 0x000000050200780c */ /* 0x000fc80003f25270 */
[----:B------:R-:W-:Y:S02]  /*8cf0*/  SEL R3, RZ, 0x1, P1 ;  /* 0x00000001ff037807 */ /* 0x000fe40000800000 */
[----:B0-----:R-:W-:Y:S02]  /*8d00*/  SEL R7, R2, RZ, P1 ;  /* 0x000000ff02077207 */ /* 0x001fe40000800000 */
[----:B------:R-:W-:-:S03]  /*8d10*/  LOP3.LUT R9, R12, R3, RZ, 0x3c, !PT ;  /* 0x000000030c097212 */ /* 0x000fc600078e3cff */
[----:B------:R-:W-:Y:S01]  /*8d20*/  IMAD R11, R7, 0x8, R0 ;  /* 0x00000008070b7824 */ /* 0x000fe200078e0200 */
[----:B------:R-:W-:Y:S01]  /*8d30*/  SHF.L.U32 R6, R9, 0x1f, RZ ;  /* 0x0000001f09067819 */ /* 0x000fe200000006ff */
[----:B-1----:R-:W-:Y:S06]  /*8d40*/  @!P0 BRA `(.L_x_189) ;  /* 0x00000004001c8947 */ /* 0x002fec0003800000 */
.L_x_203:
[----:B------:R-:W1:Y:S01]  /*8d50*/  SYNCS.PHASECHK.TRANS64.TRYWAIT P0, [R11+URZ], R6 ;  /* 0x000000060b0075a7 */ /* 0x000e62000800017f */
[----:B------:R-:W-:-:S05]  /*8d60*/  VIADD R2, R7, 0x1 ;  /* 0x0000000107027836 */ /* 0x000fca0000000000 */
[----:B------:R-:W-:-:S04]  /*8d70*/  ISETP.NE.AND P1, PT, R2, 0x5, PT ;  /* 0x000000050200780c */ /* 0x000fc80003f25270 */
[----:B------:R-:W-:Y:S02]  /*8d80*/  SEL R4, RZ, 0x1, P1 ;  /* 0x00000001ff047807 */ /* 0x000fe40000800000 */
[----:B------:R-:W-:Y:S02]  /*8d90*/  SEL R3, R2, RZ, P1 ;  /* 0x000000ff02037207 */ /* 0x000fe40000800000 */
[----:B------:R-:W-:Y:S01]  /*8da0*/  LOP3.LUT R4, R9, R4, RZ, 0x3c, !PT ;  /* 0x0000000409047212 */ /* 0x000fe200078e3cff */
[----:B-1----:R-:W-:Y:S06]  /*8db0*/  @!P0 BRA `(.L_x_190) ;  /* 0x0000000400148947 */ /* 0x002fec0003800000 */
.L_x_204:
[----:B------:R-:W-:Y:S01]  /*8dc0*/  IMAD R3, R3, 0x8, R0 ;  /* 0x0000000803037824 */ /* 0x000fe200078e0200 */
[----:B------:R-:W-:-:S07]  /*8dd0*/  SHF.L.U32 R0, R4, 0x1f, RZ ;  /* 0x0000001f04007819 */ /* 0x000fce00000006ff */
.L_x_191:
[----:B--2---:R2:W3:Y:S02]  /*8de0*/  SYNCS.PHASECHK.TRANS64.TRYWAIT P0, [R3+URZ], R0 ;  /* 0x00000000030075a7 */ /* 0x0044e4000800017f */
[----:B---3--:R-:W-:Y:S05]  /*8df0*/  @!P0 NANOSLEEP.SYNCS 0x989680 ;  /* 0x009896800000895d */ /* 0x008fea0003900000 */
[----:B------:R-:W3:Y:S02]  /*8e00*/  @!P0 SYNCS.PHASECHK.TRANS64 P0, [R3+URZ], R0 ;  /* 0x00000000030085a7 */ /* 0x000ee4000800007f */
[----:B---3--:R-:W-:Y:S05]  /*8e10*/  @!P0 BRA `(.L_x_191) ;  /* 0xfffffffc00f08947 */ /* 0x008fea000383ffff */
.L_x_185:
[----:B------:R-:W-:Y:S05]  /*8e20*/  BSYNC B0 ;  /* 0x0000000000007941 */ /* 0x000fea0003800000 */
.L_x_184:
[----:B------:R-:W-:Y:S05]  /*8e30*/  EXIT ;  /* 0x000000000000794d */ /* 0x000fea0003800000 */
.L_x_15:
[----:B0-----:R-:W-:-:S04]  /*8e40*/  IMAD.U32 R17, RZ, RZ, UR15 ;  /* 0x0000000fff117e24 */ /* 0x001fc8000f8e00ff */
[----:B------:R0:W1:Y:S03]  /*8e50*/  SYNCS.PHASECHK.TRANS64.TRYWAIT P0, [R17+URZ+-0x8], R16 ;  /* 0xfffff810110075a7 */ /* 0x000066000800017f */
[----:B-1----:R-:W-:Y:S05]  /*8e60*/  @!P0 NANOSLEEP.SYNCS 0x989680 ;  /* 0x009896800000895d */ /* 0x002fea0003900000 */
[----:B------:R-:W1:Y:S02]  /*8e70*/  @!P0 SYNCS.PHASECHK.TRANS64 P0, [R17+URZ+-0x8], R16 ;  /* 0xfffff810110085a7 */ /* 0x000e64000800007f */
[----:B-1----:R-:W-:Y:S05]  /*8e80*/  @!P0 BRA `(.L_x_15) ;  /* 0xfffffffc00ec8947 */ /* 0x002fea000383ffff */
[----:B------:R-:W-:Y:S05]  /*8e90*/  BRA `(.L_x_192) ;  /* 0xffffff8400747947 */ /* 0x000fea000383ffff */
.L_x_20:
[----:B-1----:R-:W-:-:S04]  /*8ea0*/  IMAD.U32 R17, RZ, RZ, UR6 ;  /* 0x00000006ff117e24 */ /* 0x002fc8000f8e00ff */
[----:B------:R1:W2:Y:S03]  /*8eb0*/  SYNCS.PHASECHK.TRANS64.TRYWAIT P0, [R17+URZ], R16 ;  /* 0x00000010110075a7 */ /* 0x0002a6000800017f */
[----:B--2---:R-:W-:Y:S05]  /*8ec0*/  @!P0 NANOSLEEP.SYNCS 0x989680 ;  /* 0x009896800000895d */ /* 0x004fea0003900000 */
[----:B------:R-:W2:Y:S02]  /*8ed0*/  @!P0 SYNCS.PHASECHK.TRANS64 P0, [R17+URZ], R16 ;  /* 0x00000010110085a7 */ /* 0x000ea4000800007f */
[----:B--2---:R-:W-:Y:S05]  /*8ee0*/  @!P0 BRA `(.L_x_20) ;  /* 0xfffffffc00ec8947 */ /* 0x004fea000383ffff */
[----:B------:R-:W-:Y:S05]  /*8ef0*/  BRA `(.L_x_19) ;  /* 0xffffff8800a07947 */ /* 0x000fea000383ffff */
.L_x_26:
[----:B-1----:R-:W-:-:S04]  /*8f00*/  IMAD.U32 R18, RZ, RZ, UR9 ;  /* 0x00000009ff127e24 */ /* 0x002fc8000f8e00ff */
[----:B------:R1:W2:Y:S03]  /*8f10*/  SYNCS.PHASECHK.TRANS64.TRYWAIT P0, [R18+URZ], R17 ;  /* 0x00000011120075a7 */ /* 0x0002a6000800017f */
[----:B--2---:R-:W-:Y:S05]  /*8f20*/  @!P0 NANOSLEEP.SYNCS 0x989680 ;  /* 0x009896800000895d */ /* 0x004fea0003900000 */
[----:B------:R-:W2:Y:S02]  /*8f30*/  @!P0 SYNCS.PHASECHK.TRANS64 P0, [R18+URZ], R17 ;  /* 0x00000011120085a7 */ /* 0x000ea4000800007f */
[----:B--2---:R-:W-:Y:S05]  /*8f40*/  @!P0 BRA `(.L_x_26) ;  /* 0xfffffffc00ec8947 */ /* 0x004fea000383ffff */
[----:B------:R-:W-:Y:S05]  /*8f50*/  BRA `(.L_x_25) ;  /* 0xffffff9000c47947 */ /* 0x000fea000383ffff */
.L_x_34:
[----:B0-----:R-:W-:-:S04]  /*8f60*/  IMAD.U32 R17, RZ, RZ, UR15 ;  /* 0x0000000fff117e24 */ /* 0x001fc8000f8e00ff */
[----:B------:R0:W1:Y:S03]  /*8f70*/  SYNCS.PHASECHK.TRANS64.TRYWAIT P0, [R17+URZ+0x8], R16 ;  /* 0x00000810110075a7 */ /* 0x000066000800017f */
[----:B-1----:R-:W-:Y:S05]  /*8f80*/  @!P0 NANOSLEEP.SYNCS 0x989680 ;  /* 0x009896800000895d */ /* 0x002fea0003900000 */
[----:B------:R-:W1:Y:S02]  /*8f90*/  @!P0 SYNCS.PHASECHK.TRANS64 P0, [R17+URZ+0x8], R16 ;  /* 0x00000810110085a7 */ /* 0x000e64000800007f */
[----:B-1----:R-:W-:Y:S05]  /*8fa0*/  @!P0 BRA `(.L_x_34) ;  /* 0xfffffffc00ec8947 */ /* 0x002fea000383ffff */
[----:B------:R-:W-:Y:S05]  /*8fb0*/  BRA `(.L_x_193) ;  /* 0xffffffa000087947 */ /* 0x000fea000383ffff */
.L_x_171:
[----:B------:R-:W-:Y:S01]  /*8fc0*/  BSSY B1, `(.L_x_194) ;  /* 0x0000006000017945 */ /* 0x000fe20003800000 */
[----:B------:R-:W-:-:S07]  /*8fd0*/  IMAD.MOV.U32 R10, RZ, RZ, -0x1 ;  /* 0xffffffffff0a7424 */ /* 0x000fce00078e00ff */
[----:B------:R-:W-:Y:S05]  /*8fe0*/  WARPSYNC.COLLECTIVE R10, `(.L_x_195) ;  /* 0x000000000a0c7348 */ /* 0x000fea0003c00000 */
[----:B------:R-:W-:Y:S02]  /*8ff0*/  ELECT P1, UR62, PT ;  /* 0x00000000003e782f */ /* 0x000fe40003820000 */
[----:B------:R-:W-:Y:S01]  /*9000*/  MOV R10, UR62 ;  /* 0x0000003e000a7c02 */ /* 0x000fe20008000f00 */
[----:B------:R-:W-:Y:S10]  /*9010*/  ENDCOLLECTIVE ;  /* 0x000000000000791b */ /* 0x000ff40003800000 */
.L_x_195:
[----:B------:R-:W-:Y:S05]  /*9020*/  BSYNC B1 ;  /* 0x0000000000017941 */ /* 0x000fea0003800000 */
.L_x_194:
[----:B------:R-:W-:Y:S05]  /*9030*/  BRA `(.L_x_196) ;  /* 0xffffffec00e87947 */ /* 0x000fea000383ffff */
.L_x_174:
[----:B-1----:R1:W2:Y:S02]  /*9040*/  SYNCS.PHASECHK.TRANS64.TRYWAIT P1, [R19+URZ+0x28], R10 ;  /* 0x0000280a130075a7 */ /* 0x0022a4000802017f */
[----:B--2---:R-:W-:Y:S05]  /*9050*/  @!P1 NANOSLEEP.SYNCS 0x989680 ;  /* 0x009896800000995d */ /* 0x004fea0003900000 */
[----:B------:R-:W2:Y:S02]  /*9060*/  @!P1 SYNCS.PHASECHK.TRANS64 P1, [R19+URZ+0x28], R10 ;  /* 0x0000280a130095a7 */ /* 0x000ea4000802007f */
[----:B--2---:R-:W-:Y:S05]  /*9070*/  @!P1 BRA `(.L_x_174) ;  /* 0xfffffffc00f09947 */ /* 0x004fea000383ffff */
[----:B------:R-:W-:Y:S05]  /*9080*/  BRA `(.L_x_197) ;  /* 0xfffffff0001c7947 */ /* 0x000fea000383ffff */
.L_x_183:
[----:B------:R-:W-:Y:S01]  /*9090*/  BSSY B0, `(.L_x_198) ;  /* 0x0000006000007945 */ /* 0x000fe20003800000 */
[----:B------:R-:W-:-:S07]  /*90a0*/  IMAD.MOV.U32 R10, RZ, RZ, -0x1 ;  /* 0xffffffffff0a7424 */ /* 0x000fce00078e00ff */
[----:B------:R-:W-:Y:S05]  /*90b0*/  WARPSYNC.COLLECTIVE R10, `(.L_x_199) ;  /* 0x000000000a0c7348 */ /* 0x000fea0003c00000 */
[----:B------:R-:W-:Y:S02]  /*90c0*/  ELECT P1, UR62, PT ;  /* 0x00000000003e782f */ /* 0x000fe40003820000 */
[----:B------:R-:W-:Y:S01]  /*90d0*/  MOV R10, UR62 ;  /* 0x0000003e000a7c02 */ /* 0x000fe20008000f00 */
[----:B------:R-:W-:Y:S10]  /*90e0*/  ENDCOLLECTIVE ;  /* 0x000000000000791b */ /* 0x000ff40003800000 */
.L_x_199:
[----:B------:R-:W-:Y:S05]  /*90f0*/  BSYNC B0 ;  /* 0x0000000000007941 */ /* 0x000fea0003800000 */
.L_x_198:
[----:B------:R-:W-:Y:S01]  /*9100*/  PLOP3.LUT P0, PT, P1, PT, PT, 0x80, 0x0 ;  /* 0x000000000000781c */ /* 0x000fe20000f0f070 */
[----:B------:R-:W-:-:S12]  /*9110*/  BRA `(.L_x_200) ;  /* 0xfffffff800707947 */ /* 0x000fd8000383ffff */
.L_x_187:
[----:B0-----:R0:W1:Y:S02]  /*9120*/  SYNCS.PHASECHK.TRANS64.TRYWAIT P0, [R5+URZ], R2 ;  /* 0x00000002050075a7 */ /* 0x001064000800017f */
[----:B-1----:R-:W-:Y:S05]  /*9130*/  @!P0 NANOSLEEP.SYNCS 0x989680 ;  /* 0x009896800000895d */ /* 0x002fea0003900000 */
[----:B------:R-:W1:Y:S02]  /*9140*/  @!P0 SYNCS.PHASECHK.TRANS64 P0, [R5+URZ], R2 ;  /* 0x00000002050085a7 */ /* 0x000e64000800007f */
[----:B-1----:R-:W-:Y:S05]  /*9150*/  @!P0 BRA `(.L_x_187) ;  /* 0xfffffffc00f08947 */ /* 0x002fea000383ffff */
[----:B------:R-:W-:Y:S05]  /*9160*/  BRA `(.L_x_201) ;  /* 0xfffffff800b07947 */ /* 0x000fea000383ffff */
.L_x_188:
[----:B0-----:R0:W1:Y:S02]  /*9170*/  SYNCS.PHASECHK.TRANS64.TRYWAIT P0, [R7+URZ], R4 ;  /* 0x00000004070075a7 */ /* 0x001064000800017f */
[----:B-1----:R-:W-:Y:S05]  /*9180*/  @!P0 NANOSLEEP.SYNCS 0x989680 ;  /* 0x009896800000895d */ /* 0x002fea0003900000 */
[----:B------:R-:W1:Y:S02]  /*9190*/  @!P0 SYNCS.PHASECHK.TRANS64 P0, [R7+URZ], R4 ;  /* 0x00000004070085a7 */ /* 0x000e64000800007f */
[----:B-1----:R-:W-:Y:S05]  /*91a0*/  @!P0 BRA `(.L_x_188) ;  /* 0xfffffffc00f08947 */ /* 0x002fea000383ffff */
[----:B------:R-:W-:Y:S05]  /*91b0*/  BRA `(.L_x_202) ;  /* 0xfffffff800c07947 */ /* 0x000fea000383ffff */
.L_x_189:
[----:B0-----:R0:W1:Y:S02]  /*91c0*/  SYNCS.PHASECHK.TRANS64.TRYWAIT P0, [R8+URZ], R5 ;  /* 0x00000005080075a7 */ /* 0x001064000800017f */
[----:B-1----:R-:W-:Y:S05]  /*91d0*/  @!P0 NANOSLEEP.SYNCS 0x989680 ;  /* 0x009896800000895d */ /* 0x002fea0003900000 */
[----:B------:R-:W1:Y:S02]  /*91e0*/  @!P0 SYNCS.PHASECHK.TRANS64 P0, [R8+URZ], R5 ;  /* 0x00000005080085a7 */ /* 0x000e64000800007f */
[----:B-1----:R-:W-:Y:S05]  /*91f0*/  @!P0 BRA `(.L_x_189) ;  /* 0xfffffffc00f08947 */ /* 0x002fea000383ffff */
[----:B------:R-:W-:Y:S05]  /*9200*/  BRA `(.L_x_203) ;  /* 0xfffffff800d07947 */ /* 0x000fea000383ffff */
.L_x_190:
[----:B-1----:R1:W2:Y:S02]  /*9210*/  SYNCS.PHASECHK.TRANS64.TRYWAIT P0, [R11+URZ], R6 ;  /* 0x000000060b0075a7 */ /* 0x0022a4000800017f */
[----:B--2---:R-:W-:Y:S05]  /*9220*/  @!P0 NANOSLEEP.SYNCS 0x989680 ;  /* 0x009896800000895d */ /* 0x004fea0003900000 */
[----:B------:R-:W2:Y:S02]  /*9230*/  @!P0 SYNCS.PHASECHK.TRANS64 P0, [R11+URZ], R6 ;  /* 0x000000060b0085a7 */ /* 0x000ea4000800007f */
[----:B--2---:R-:W-:Y:S05]  /*9240*/  @!P0 BRA `(.L_x_190) ;  /* 0xfffffffc00f08947 */ /* 0x004fea000383ffff */
[----:B------:R-:W-:Y:S05]  /*9250*/  BRA `(.L_x_204) ;  /* 0xfffffff800d87947 */ /* 0x000fea000383ffff */
.L_x_205:
[----:B------:R-:W-:-:S00]  /*9260*/  BRA `(.L_x_205) ;  /* 0xfffffffc00fc7947 */ /* 0x000fc0000383ffff */
[----:B------:R-:W-:-:S00]  /*9270*/  NOP ;  /* 0x0000000000007918 */ /* 0x000fc00000000000 */
        /* <DEDUP_REMOVED lines=8> */
.L_x_206:


//--------------------- .nv.shared._ZN7cutlass13device_kernelINS_4gemm6kernel13GemmUniversalIN4cute5tupleIJiiiiEEENS1_10collective13CollectiveMmaINS1_37MainloopSm90TmaGmmaWarpSpecializedFP8ILi5ENS5_IJNS4_1CILi1EEESB_SB_EEENS1_32KernelTmaWarpSpecializedPingpongEEENS5_IJNSA_ILi64EEENSA_ILi128EEENSA_ILi32EEEEEENS_12float_e5m2_tENS5_IJlSB_lEEESJ_SK_NS4_8TiledMMAINS4_8MMA_AtomIJNS4_4SM904GMMA31MMA_64x128x32_F32E5M2E5M2_SS_TNILNSO_7ScaleInE1ELSQ_1EEEEEENS4_6LayoutISC_NS5_IJNSA_ILi0EEESU_SU_EEEEENS5_IJNS4_10UnderscoreESX_SX_EEEEENS4_13SM90_TMA_LOADENS4_14ComposedLayoutINS4_7SwizzleILi1ELi4ELi3EEENS4_18smem_ptr_flag_bitsILi8EEENST_INS5_IJNSA_ILi8EEESH_EEENS5_IJSH_SB_EEEEEEEvNS4_8identityES10_S1A_vS1B_EENS_8epilogue10collective6detail29Sm90TmaWarpSpecializedAdapterINS1E_15DefaultEpilogueISJ_SK_SK_NS1D_6thread17LinearCombinationISJ_Li1EffLNS1I_9ScaleType4KindE0ELNS_15FloatRoundStyleE2ESJ_EENS1_15EpilogueDefaultEEEEEvvEEEEvNT_6ParamsE --------------------------
	.section	.nv.shared._ZN7cutlass13device_kernelINS_4gemm6kernel13GemmUniversalIN4cute5tupleIJiiiiEEENS1_10collective13CollectiveMmaINS1_37MainloopSm90TmaGmmaWarpSpecializedFP8ILi5ENS5_IJNS4_1CILi1EEESB_SB_EEENS1_32KernelTmaWarpSpecializedPingpongEEENS5_IJNSA_ILi64EEENSA_ILi128EEENSA_ILi32EEEEEENS_12float_e5m2_tENS5_IJlSB_lEEESJ_SK_NS4_8TiledMMAINS4_8MMA_AtomIJNS4_4SM904GMMA31MMA_64x128x32_F32E5M2E5M2_SS_TNILNSO_7ScaleInE1ELSQ_1EEEEEENS4_6LayoutISC_NS5_IJNSA_ILi0EEESU_SU_EEEEENS5_IJNS4_10UnderscoreESX_SX_EEEEENS4_13SM90_TMA_LOADENS4_14ComposedLayoutINS4_7SwizzleILi1ELi4ELi3EEENS4_18smem_ptr_flag_bitsILi8EEENST_INS5_IJNSA_ILi8EEESH_EEENS5_IJSH_SB_EEEEEEEvNS4_8identityES10_S1A_vS1B_EENS_8epilogue10collective6detail29Sm90TmaWarpSpecializedAdapterINS1E_15DefaultEpilogueISJ_SK_SK_NS1D_6thread17LinearCombinationISJ_Li1EffLNS1I_9ScaleType4KindE0ELNS_15FloatRoundStyleE2ESJ_EENS1_15EpilogueDefaultEEEEEvvEEEEvNT_6ParamsE,"aw",@nobits
	.sectionflags	@""
	.align	16
	.zero		1024


//--------------------- .nv.shared.reserved.0     --------------------------
	.section	.nv.shared.reserved.0,"aw",@nobits
	.weak		__nv_reservedSMEM_offset_0_alias
	.size		__nv_reservedSMEM_offset_0_alias, 0, 0
	.other		__nv_reservedSMEM_offset_0_alias,@"STO_CUDA_RESERVED_SHARED STV_DEFAULT"
__nv_reservedSMEM_offset_0_alias:
	.zero		0


//--------------------- .nv.global                --------------------------
	.section	.nv.global,"aw",@nobits
.nv.global:
	.type		_ZN40_INTERNAL_f29a3b9a_4_k_cu_774f441d_299584cute1_E,@object
	.size		_ZN40_INTERNAL_f29a3b9a_4_k_cu_774f441d_299584cute1_E,(_ZN40_INTERNAL_f29a3b9a_4_k_cu_774f441d_299584cuda3std3__45__cpo6cbeginE - _ZN40_INTERNAL_f29a3b9a_4_k_cu_774f441d_299584cute1_E)
_ZN40_INTERNAL_f29a3b9a_4_k_cu_774f441d_299584cute1_E:
	.zero		1
	.type		_ZN40_INTERNAL_f29a3b9a_4_k_cu_774f441d_299584cuda3std3__45__cpo6cbeginE,@object
	.size		_ZN40_INTERNAL_f29a3b9a_4_k_cu_774f441d_299584cuda3std3__45__cpo6cbeginE,(_ZN40_INTERNAL_f29a3b9a_4_k_cu_774f441d_299584cuda3std3__48in_placeE - _ZN40_INTERNAL_f29a3b9a_4_k_cu_774f441d_299584cuda3std3__45__cpo6cbeginE)
_ZN40_INTERNAL_f29a3b9a_4_k_cu_774f441d_299584cuda3std3__45__cpo6cbeginE:
	.zero		1
	.type		_ZN40_INTERNAL_f29a3b9a_4_k_cu_774f441d_299584cuda3std3__48in_placeE,@object
	.size		_ZN40_INTERNAL_f29a3b9a_4_k_cu_774f441d_299584cuda3std3__48in_placeE,(_ZN40_INTERNAL_f29a3b9a_4_k_cu_774f441d_299584cuda3std6ranges3__45__cpo9iter_moveE - _ZN40_INTERNAL_f29a3b9a_4_k_cu_774f441d_299584cuda3std3__48in_placeE)
_ZN40_INTERNAL_f29a3b9a_4_k_cu_774f441d_299584cuda3std3__48in_placeE:
	.zero		1
	.type		_ZN40_INTERNAL_f29a3b9a_4_k_cu_774f441d_299584cuda3std6ranges3__45__cpo9iter_moveE,@object
	.size		_ZN40_INTERNAL_f29a3b9a_4_k_cu_774f441d_299584cuda3std6ranges3__45__cpo9iter_moveE,(_ZN40_INTERNAL_f29a3b9a_4_k_cu_774f441d_299584cuda3std3__45__cpo5beginE - _ZN40_INTERNAL_f29a3b9a_4_k_cu_774f441d_299584cuda3std6ranges3__45__cpo9iter_moveE)
_ZN40_INTERNAL_f29a3b9a_4_k_cu_774f441d_299584cuda3std6ranges3__45__cpo9iter_moveE:
	.zero		1
	.type		_ZN40_INTERNAL_f29a3b9a_4_k_cu_774f441d_299584cuda3std3__45__cpo5beginE,@object
	.size		_ZN40_INTERNAL_f29a3b9a_4_k_cu_774f441d_299584cuda3std3__45__cpo5beginE,(_ZN40_INTERNAL_f29a3b9a_4_k_cu_774f441d_299584cuda3std3__442_GLOBAL__N__f29a3b9a_4_k_cu_774f441d_299586ignoreE - _ZN40_INTERNAL_f29a3b9a_4_k_cu_774f441d_299584cuda3std3__45__cpo5beginE)
_ZN40_INTERNAL_f29a3b9a_4_k_cu_774f441d_299584cuda3std3__45__cpo5beginE:
	.zero		1
	.type		_ZN40_INTERNAL_f29a3b9a_4_k_cu_774f441d_299584cuda3std3__442_GLOBAL__N__f29a3b9a_4_k_cu_774f441d_299586ignoreE,@object
	.size		_ZN40_INTERNAL_f29a3b9a_4_k_cu_774f441d_299584cuda3std3__442_GLOBAL__N__f29a3b9a_4_k_cu_774f441d_299586ignoreE,(_ZN40_INTERNAL_f29a3b9a_4_k_cu_774f441d_299584cute7productE - _ZN40_INTERNAL_f29a3b9a_4_k_cu_774f441d_299584cuda3std3__442_GLOBAL__N__f29a3b9a_4_k_cu_774f441d_299586ignoreE)
_ZN40_INTERNAL_f29a3b9a_4_k_cu_774f441d_299584cuda3std3__442_GLOBAL__N__f29a3b9a_4_k_cu_774f441d_299586ignoreE:
	.zero		1
	.type		_ZN40_INTERNAL_f29a3b9a_4_k_cu_774f441d_299584cute7productE,@object
	.size		_ZN40_INTERNAL_f29a3b9a_4_k_cu_774f441d_299584cute7productE,(_ZN40_INTERNAL_f29a3b9a_4_k_cu_774f441d_299584cuda3std3__45__cpo3endE - _ZN40_INTERNAL_f29a3b9a_4_k_cu_774f441d_299584cute7productE)
_ZN40_INTERNAL_f29a3b9a_4_k_cu_774f441d_299584cute7productE:
	.zero		1
	.type		_ZN40_INTERNAL_f29a3b9a_4_k_cu_774f441d_299584cuda3std3__45__cpo3endE,@object
	.size		_ZN40_INTERNAL_f29a3b9a_4_k_cu_774f441d_299584cuda3std3__45__cpo3endE,(_ZN40_INTERNAL_f29a3b9a_4_k_cu_774f441d_299584cuda3std3__419piecewise_constructE - _ZN40_INTERNAL_f29a3b9a_4_k_cu_774f441d_299584cuda3std3__45__cpo3endE)
_ZN40_INTERNAL_f29a3b9a_4_k_cu_774f441d_299584cuda3std3__45__cpo3endE:
	.zero		1
	.type		_ZN40_INTERNAL_f29a3b9a_4_k_cu_774f441d_299584cuda3std3__419piecewise_constructE,@object
	.size		_ZN40_INTERNAL_f29a3b9a_4_k_cu_774f441d_299584cuda3std3__419piecewise_constructE,(_ZN40_INTERNAL_f29a3b9a_4_k_cu_774f441d_299584cuda3std3__45__cpo4cendE - _ZN40_INTERNAL_f29a3b9a_4_k_cu_774f441d_299584cuda3std3__419piecewise_constructE)
_ZN40_INTERNAL_f29a3b9a_4_k_cu_774f441d_299584cuda3std3__419piecewise_constructE:
	.zero		1
	.type		_ZN40_INTERNAL_f29a3b9a_4_k_cu_774f441d_299584cuda3std3__45__cpo4cendE,@object
	.size		_ZN40_INTERNAL_f29a3b9a_4_k_cu_774f441d_299584cuda3std3__45__cpo4cendE,(_ZN40_INTERNAL_f29a3b9a_4_k_cu_774f441d_299584cuda3std6ranges3__45__cpo4swapE - _ZN40_INTERNAL_f29a3b9a_4_k_cu_774f441d_299584cuda3std3__45__cpo4cendE)
_ZN40_INTERNAL_f29a3b9a_4_k_cu_774f441d_299584cuda3std3__45__cpo4cendE:
	.zero		1
	.type		_ZN40_INTERNAL_f29a3b9a_4_k_cu_774f441d_299584cuda3std6ranges3__45__cpo4swapE,@object
	.size		_ZN40_INTERNAL_f29a3b9a_4_k_cu_774f441d_299584cuda3std6ranges3__45__cpo4swapE,(.L_7 - _ZN40_INTERNAL_f29a3b9a_4_k_cu_774f441d_299584cuda3std6ranges3__45__cpo4swapE)
_ZN40_INTERNAL_f29a3b9a_4_k_cu_774f441d_299584cuda3std6ranges3__45__cpo4swapE:
	.zero		1
.L_7:


//--------------------- .nv.constant0._ZN7cutlass13device_kernelINS_4gemm6kernel13GemmUniversalIN4cute5tupleIJiiiiEEENS1_10collective13CollectiveMmaINS1_37MainloopSm90TmaGmmaWarpSpecializedFP8ILi5ENS5_IJNS4_1CILi1EEESB_SB_EEENS1_32KernelTmaWarpSpecializedPingpongEEENS5_IJNSA_ILi64EEENSA_ILi128EEENSA_ILi32EEEEEENS_12float_e5m2_tENS5_IJlSB_lEEESJ_SK_NS4_8TiledMMAINS4_8MMA_AtomIJNS4_4SM904GMMA31MMA_64x128x32_F32E5M2E5M2_SS_TNILNSO_7ScaleInE1ELSQ_1EEEEEENS4_6LayoutISC_NS5_IJNSA_ILi0EEESU_SU_EEEEENS5_IJNS4_10UnderscoreESX_SX_EEEEENS4_13SM90_TMA_LOADENS4_14ComposedLayoutINS4_7SwizzleILi1ELi4ELi3EEENS4_18smem_ptr_flag_bitsILi8EEENST_INS5_IJNSA_ILi8EEESH_EEENS5_IJSH_SB_EEEEEEEvNS4_8identityES10_S1A_vS1B_EENS_8epilogue10collective6detail29Sm90TmaWarpSpecializedAdapterINS1E_15DefaultEpilogueISJ_SK_SK_NS1D_6thread17LinearCombinationISJ_Li1EffLNS1I_9ScaleType4KindE0ELNS_15FloatRoundStyleE2ESJ_EENS1_15EpilogueDefaultEEEEEvvEEEEvNT_6ParamsE --------------------------
	.section	.nv.constant0._ZN7cutlass13device_kernelINS_4gemm6kernel13GemmUniversalIN4cute5tupleIJiiiiEEENS1_10collective13CollectiveMmaINS1_37MainloopSm90TmaGmmaWarpSpecializedFP8ILi5ENS5_IJNS4_1CILi1EEESB_SB_EEENS1_32KernelTmaWarpSpecializedPingpongEEENS5_IJNSA_ILi64EEENSA_ILi128EEENSA_ILi32EEEEEENS_12float_e5m2_tENS5_IJlSB_lEEESJ_SK_NS4_8TiledMMAINS4_8MMA_AtomIJNS4_4SM904GMMA31MMA_64x128x32_F32E5M2E5M2_SS_TNILNSO_7ScaleInE1ELSQ_1EEEEEENS4_6LayoutISC_NS5_IJNSA_ILi0EEESU_SU_EEEEENS5_IJNS4_10UnderscoreESX_SX_EEEEENS4_13SM90_TMA_LOADENS4_14ComposedLayoutINS4_7SwizzleILi1ELi4ELi3EEENS4_18smem_ptr_flag_bitsILi8EEENST_INS5_IJNSA_ILi8EEESH_EEENS5_IJSH_SB_EEEEEEEvNS4_8identityES10_S1A_vS1B_EENS_8epilogue10collective6detail29Sm90TmaWarpSpecializedAdapterINS1E_15DefaultEpilogueISJ_SK_SK_NS1D_6thread17LinearCombinationISJ_Li1EffLNS1I_9ScaleType4KindE0ELNS_15FloatRoundStyleE2ESJ_EENS1_15EpilogueDefaultEEEEEvvEEEEvNT_6ParamsE,"a",@progbits
	.sectionflags	@""
	.align	4
.nv.constant0._ZN7cutlass13device_kernelINS_4gemm6kernel13GemmUniversalIN4cute5tupleIJiiiiEEENS1_10collective13CollectiveMmaINS1_37MainloopSm90TmaGmmaWarpSpecializedFP8ILi5ENS5_IJNS4_1CILi1EEESB_SB_EEENS1_32KernelTmaWarpSpecializedPingpongEEENS5_IJNSA_ILi64EEENSA_ILi128EEENSA_ILi32EEEEEENS_12float_e5m2_tENS5_IJlSB_lEEESJ_SK_NS4_8TiledMMAINS4_8MMA_AtomIJNS4_4SM904GMMA31MMA_64x128x32_F32E5M2E5M2_SS_TNILNSO_7ScaleInE1ELSQ_1EEEEEENS4_6LayoutISC_NS5_IJNSA_ILi0EEESU_SU_EEEEENS5_IJNS4_10UnderscoreESX_SX_EEEEENS4_13SM90_TMA_LOADENS4_14ComposedLayoutINS4_7SwizzleILi1ELi4ELi3EEENS4_18smem_ptr_flag_bitsILi8EEENST_INS5_IJNSA_ILi8EEESH_EEENS5_IJSH_SB_EEEEEEEvNS4_8identityES10_S1A_vS1B_EENS_8epilogue10collective6detail29Sm90TmaWarpSpecializedAdapterINS1E_15DefaultEpilogueISJ_SK_SK_NS1D_6thread17LinearCombinationISJ_Li1EffLNS1I_9ScaleType4KindE0ELNS_15FloatRoundStyleE2ESJ_EENS1_15EpilogueDefaultEEEEEvvEEEEvNT_6ParamsE:
	.zero		1664


//--------------------- SYMBOLS --------------------------

	.type		.nv.reservedSmem.offset0,@object
	.size		.nv.reservedSmem.offset0,0x4
